//
// Generated by NVIDIA NVVM Compiler
//
// Compiler Build ID: CL-36424714
// Cuda compilation tools, release 13.0, V13.0.88
// Based on NVVM 20.0.0
//

.version 9.0
.target sm_100
.address_size 64

	// .globl	_Z18parallelMatrixNormPfS_

.visible .entry _Z18parallelMatrixNormPfS_(
	.param .u64 .ptr .align 1 _Z18parallelMatrixNormPfS__param_0,
	.param .u64 .ptr .align 1 _Z18parallelMatrixNormPfS__param_1
)
{
	.reg .pred 	%p<29>;
	.reg .b32 	%r<41>;
	.reg .b32 	%f<169>;
	.reg .b64 	%rd<12>;

	ld.param.u64 	%rd5, [_Z18parallelMatrixNormPfS__param_0];
	ld.param.u64 	%rd6, [_Z18parallelMatrixNormPfS__param_1];
	mov.u32 	%r4, %ctaid.x;
	mov.u32 	%r5, %ntid.x;
	mov.u32 	%r6, %tid.x;
	mad.lo.s32 	%r1, %r4, %r5, %r6;
	mov.u32 	%r7, %ctaid.y;
	mov.u32 	%r8, %ntid.y;
	mov.u32 	%r9, %tid.y;
	mad.lo.s32 	%r10, %r7, %r8, %r9;
	setp.gt.u32 	%p1, %r10, 5;
	setp.gt.s32 	%p2, %r1, 5;
	or.pred  	%p3, %p1, %p2;
	@%p3 bra 	$L__BB0_31;
	cvta.to.global.u64 	%rd7, %rd5;
	mul.wide.s32 	%rd8, %r1, 4;
	add.s64 	%rd1, %rd7, %rd8;
	ld.global.f32 	%f19, [%rd1];
	add.f32 	%f20, %f19, 0f00000000;
	ld.global.f32 	%f21, [%rd1+24];
	add.f32 	%f22, %f20, %f21;
	ld.global.f32 	%f23, [%rd1+48];
	add.f32 	%f24, %f22, %f23;
	ld.global.f32 	%f25, [%rd1+72];
	add.f32 	%f26, %f24, %f25;
	ld.global.f32 	%f27, [%rd1+96];
	add.f32 	%f28, %f26, %f27;
	ld.global.f32 	%f29, [%rd1+120];
	add.f32 	%f30, %f28, %f29;
	div.rn.f32 	%f1, %f30, 0f40C00000;
	bar.sync 	0;
	mov.f32 	%f166, 0f00000000;
	mov.b32 	%r40, 0;
	mov.u64 	%rd11, %rd1;
$L__BB0_2:
	ld.global.f32 	%f32, [%rd11];
	sub.f32 	%f3, %f32, %f1;
	abs.f32 	%f4, %f3;
	setp.eq.f32 	%p4, %f3, 0f3F800000;
	mov.f32 	%f167, 0f3F800000;
	@%p4 bra 	$L__BB0_7;
	setp.num.f32 	%p5, %f4, %f4;
	@%p5 bra 	$L__BB0_5;
	mov.f32 	%f88, 0f40000000;
	add.rn.f32 	%f167, %f3, %f88;
	bra.uni 	$L__BB0_7;
$L__BB0_5:
	setp.lt.f32 	%p6, %f4, 0f00800000;
	mul.f32 	%f33, %f4, 0f4B800000;
	selp.f32 	%f34, %f33, %f4, %p6;
	mov.b32 	%r12, %f34;
	add.s32 	%r13, %r12, -1060439283;
	and.b32  	%r14, %r13, -8388608;
	sub.s32 	%r15, %r12, %r14;
	mov.b32 	%f35, %r15;
	cvt.rn.f32.s32 	%f36, %r14;
	selp.f32 	%f37, 0fC1C00000, 0f00000000, %p6;
	fma.rn.f32 	%f38, %f36, 0f34000000, %f37;
	add.f32 	%f39, %f35, 0fBF800000;
	add.f32 	%f40, %f35, 0f3F800000;
	rcp.approx.ftz.f32 	%f41, %f40;
	add.f32 	%f42, %f39, %f39;
	mul.f32 	%f43, %f42, %f41;
	mul.f32 	%f44, %f43, %f43;
	neg.f32 	%f45, %f43;
	sub.f32 	%f46, %f39, %f43;
	add.f32 	%f47, %f46, %f46;
	fma.rn.f32 	%f48, %f45, %f39, %f47;
	mul.rn.f32 	%f49, %f41, %f48;
	fma.rn.f32 	%f50, %f44, 0f3A2C32E4, 0f3B52E7DB;
	fma.rn.f32 	%f51, %f50, %f44, 0f3C93BB73;
	fma.rn.f32 	%f52, %f51, %f44, 0f3DF6384F;
	mul.rn.f32 	%f53, %f52, %f44;
	fma.rn.f32 	%f54, %f43, 0f3FB8AA3B, %f38;
	mul.f32 	%f55, %f53, 0f40400000;
	sub.f32 	%f56, %f38, %f54;
	fma.rn.f32 	%f57, %f43, 0f3FB8AA3B, %f56;
	fma.rn.f32 	%f58, %f49, 0f3FB8AA3B, %f57;
	fma.rn.f32 	%f59, %f43, 0f32A55E34, %f58;
	fma.rn.f32 	%f60, %f55, %f49, %f59;
	fma.rn.f32 	%f61, %f53, %f43, %f60;
	add.rn.f32 	%f62, %f54, %f61;
	mov.f32 	%f63, 0f40000000;
	mul.rn.f32 	%f64, %f62, %f63;
	cvt.rni.f32.f32 	%f65, %f64;
	sub.f32 	%f66, %f64, %f65;
	neg.f32 	%f67, %f64;
	fma.rn.f32 	%f68, %f62, 0f40000000, %f67;
	neg.f32 	%f69, %f54;
	add.rn.f32 	%f70, %f62, %f69;
	neg.f32 	%f71, %f70;
	add.rn.f32 	%f72, %f61, %f71;
	fma.rn.f32 	%f73, %f72, 0f40000000, %f68;
	add.f32 	%f74, %f66, %f73;
	setp.gt.f32 	%p7, %f65, 0f00000000;
	selp.b32 	%r16, 0, -2097152000, %p7;
	setp.neu.f32 	%p8, %f3, 0f00000000;
	setp.neu.f32 	%p9, %f4, 0f7F800000;
	setp.lt.f32 	%p10, %f64, 0f00000000;
	selp.f32 	%f75, 0f00000000, 0f7F800000, %p10;
	abs.f32 	%f76, %f64;
	setp.gt.f32 	%p11, %f76, 0f43180000;
	cvt.rzi.s32.f32 	%r17, %f65;
	shl.b32 	%r18, %r17, 23;
	sub.s32 	%r19, %r18, %r16;
	mov.b32 	%f77, %r19;
	add.s32 	%r20, %r16, 2130706432;
	mov.b32 	%f78, %r20;
	fma.rn.f32 	%f79, %f74, 0f391FCB8E, 0f3AAF85ED;
	fma.rn.f32 	%f80, %f79, %f74, 0f3C1D9856;
	fma.rn.f32 	%f81, %f80, %f74, 0f3D6357BB;
	fma.rn.f32 	%f82, %f81, %f74, 0f3E75FDEC;
	fma.rn.f32 	%f83, %f82, %f74, 0f3F317218;
	fma.rn.f32 	%f84, %f83, %f74, 0f3F800000;
	mul.f32 	%f85, %f84, %f78;
	mul.f32 	%f86, %f85, %f77;
	selp.f32 	%f167, %f75, %f86, %p11;
	and.pred  	%p12, %p8, %p9;
	@%p12 bra 	$L__BB0_7;
	add.f32 	%f87, %f3, %f3;
	mov.b32 	%r21, %f87;
	and.b32  	%r22, %r21, 2147483647;
	mov.b32 	%f167, %r22;
$L__BB0_7:
	add.f32 	%f9, %f166, %f167;
	ld.global.f32 	%f90, [%rd11+24];
	sub.f32 	%f10, %f90, %f1;
	abs.f32 	%f11, %f10;
	setp.eq.f32 	%p13, %f10, 0f3F800000;
	mov.f32 	%f168, 0f3F800000;
	@%p13 bra 	$L__BB0_12;
	setp.nan.f32 	%p14, %f11, %f11;
	@%p14 bra 	$L__BB0_11;
	setp.lt.f32 	%p15, %f11, 0f00800000;
	mul.f32 	%f91, %f11, 0f4B800000;
	selp.f32 	%f92, %f91, %f11, %p15;
	mov.b32 	%r23, %f92;
	add.s32 	%r24, %r23, -1060439283;
	and.b32  	%r25, %r24, -8388608;
	sub.s32 	%r26, %r23, %r25;
	mov.b32 	%f93, %r26;
	cvt.rn.f32.s32 	%f94, %r25;
	selp.f32 	%f95, 0fC1C00000, 0f00000000, %p15;
	fma.rn.f32 	%f96, %f94, 0f34000000, %f95;
	add.f32 	%f97, %f93, 0fBF800000;
	add.f32 	%f98, %f93, 0f3F800000;
	rcp.approx.ftz.f32 	%f99, %f98;
	add.f32 	%f100, %f97, %f97;
	mul.f32 	%f101, %f100, %f99;
	mul.f32 	%f102, %f101, %f101;
	neg.f32 	%f103, %f101;
	sub.f32 	%f104, %f97, %f101;
	add.f32 	%f105, %f104, %f104;
	fma.rn.f32 	%f106, %f103, %f97, %f105;
	mul.rn.f32 	%f107, %f99, %f106;
	fma.rn.f32 	%f108, %f102, 0f3A2C32E4, 0f3B52E7DB;
	fma.rn.f32 	%f109, %f108, %f102, 0f3C93BB73;
	fma.rn.f32 	%f110, %f109, %f102, 0f3DF6384F;
	mul.rn.f32 	%f111, %f110, %f102;
	fma.rn.f32 	%f112, %f101, 0f3FB8AA3B, %f96;
	mul.f32 	%f113, %f111, 0f40400000;
	sub.f32 	%f114, %f96, %f112;
	fma.rn.f32 	%f115, %f101, 0f3FB8AA3B, %f114;
	fma.rn.f32 	%f116, %f107, 0f3FB8AA3B, %f115;
	fma.rn.f32 	%f117, %f101, 0f32A55E34, %f116;
	fma.rn.f32 	%f118, %f113, %f107, %f117;
	fma.rn.f32 	%f119, %f111, %f101, %f118;
	add.rn.f32 	%f120, %f112, %f119;
	mov.f32 	%f121, 0f40000000;
	mul.rn.f32 	%f122, %f120, %f121;
	cvt.rni.f32.f32 	%f123, %f122;
	sub.f32 	%f124, %f122, %f123;
	neg.f32 	%f125, %f122;
	fma.rn.f32 	%f126, %f120, 0f40000000, %f125;
	neg.f32 	%f127, %f112;
	add.rn.f32 	%f128, %f120, %f127;
	neg.f32 	%f129, %f128;
	add.rn.f32 	%f130, %f119, %f129;
	fma.rn.f32 	%f131, %f130, 0f40000000, %f126;
	add.f32 	%f132, %f124, %f131;
	setp.gt.f32 	%p16, %f123, 0f00000000;
	selp.b32 	%r27, 0, -2097152000, %p16;
	setp.neu.f32 	%p17, %f10, 0f00000000;
	setp.neu.f32 	%p18, %f11, 0f7F800000;
	setp.lt.f32 	%p19, %f122, 0f00000000;
	selp.f32 	%f133, 0f00000000, 0f7F800000, %p19;
	abs.f32 	%f134, %f122;
	setp.gt.f32 	%p20, %f134, 0f43180000;
	cvt.rzi.s32.f32 	%r28, %f123;
	shl.b32 	%r29, %r28, 23;
	sub.s32 	%r30, %r29, %r27;
	mov.b32 	%f135, %r30;
	add.s32 	%r31, %r27, 2130706432;
	mov.b32 	%f136, %r31;
	fma.rn.f32 	%f137, %f132, 0f391FCB8E, 0f3AAF85ED;
	fma.rn.f32 	%f138, %f137, %f132, 0f3C1D9856;
	fma.rn.f32 	%f139, %f138, %f132, 0f3D6357BB;
	fma.rn.f32 	%f140, %f139, %f132, 0f3E75FDEC;
	fma.rn.f32 	%f141, %f140, %f132, 0f3F317218;
	fma.rn.f32 	%f142, %f141, %f132, 0f3F800000;
	mul.f32 	%f143, %f142, %f136;
	mul.f32 	%f144, %f143, %f135;
	selp.f32 	%f168, %f133, %f144, %p20;
	and.pred  	%p21, %p17, %p18;
	@%p21 bra 	$L__BB0_12;
	add.f32 	%f145, %f10, %f10;
	mov.b32 	%r32, %f145;
	and.b32  	%r33, %r32, 2147483647;
	mov.b32 	%f168, %r33;
	bra.uni 	$L__BB0_12;
$L__BB0_11:
	mov.f32 	%f146, 0f40000000;
	add.rn.f32 	%f168, %f10, %f146;
$L__BB0_12:
	add.f32 	%f166, %f9, %f168;
	add.s32 	%r40, %r40, 2;
	add.s64 	%rd11, %rd11, 48;
	setp.ne.s32 	%p22, %r40, 6;
	@%p22 bra 	$L__BB0_2;
	div.rn.f32 	%f147, %f166, 0f40C00000;
	bar.sync 	0;
	sqrt.rn.f32 	%f17, %f147;
	setp.neu.f32 	%p23, %f17, 0f00000000;
	cvta.to.global.u64 	%rd9, %rd6;
	add.s64 	%rd4, %rd9, %rd8;
	@%p23 bra 	$L__BB0_15;
	mov.b32 	%r34, 0;
	st.global.u32 	[%rd4], %r34;
	bra.uni 	$L__BB0_16;
$L__BB0_15:
	ld.global.f32 	%f148, [%rd1];
	sub.f32 	%f149, %f148, %f1;
	div.rn.f32 	%f150, %f149, %f17;
	st.global.f32 	[%rd4], %f150;
$L__BB0_16:
	setp.eq.f32 	%p24, %f17, 0f00000000;
	@%p24 bra 	$L__BB0_18;
	ld.global.f32 	%f151, [%rd1+24];
	sub.f32 	%f152, %f151, %f1;
	div.rn.f32 	%f153, %f152, %f17;
	st.global.f32 	[%rd4+24], %f153;
	bra.uni 	$L__BB0_19;
$L__BB0_18:
	mov.b32 	%r35, 0;
	st.global.u32 	[%rd4+24], %r35;
$L__BB0_19:
	setp.eq.f32 	%p25, %f17, 0f00000000;
	@%p25 bra 	$L__BB0_21;
	ld.global.f32 	%f154, [%rd1+48];
	sub.f32 	%f155, %f154, %f1;
	div.rn.f32 	%f156, %f155, %f17;
	st.global.f32 	[%rd4+48], %f156;
	bra.uni 	$L__BB0_22;
$L__BB0_21:
	mov.b32 	%r36, 0;
	st.global.u32 	[%rd4+48], %r36;
$L__BB0_22:
	setp.eq.f32 	%p26, %f17, 0f00000000;
	@%p26 bra 	$L__BB0_24;
	ld.global.f32 	%f157, [%rd1+72];
	sub.f32 	%f158, %f157, %f1;
	div.rn.f32 	%f159, %f158, %f17;
	st.global.f32 	[%rd4+72], %f159;
	bra.uni 	$L__BB0_25;
$L__BB0_24:
	mov.b32 	%r37, 0;
	st.global.u32 	[%rd4+72], %r37;
$L__BB0_25:
	setp.eq.f32 	%p27, %f17, 0f00000000;
	@%p27 bra 	$L__BB0_27;
	ld.global.f32 	%f160, [%rd1+96];
	sub.f32 	%f161, %f160, %f1;
	div.rn.f32 	%f162, %f161, %f17;
	st.global.f32 	[%rd4+96], %f162;
	bra.uni 	$L__BB0_28;
$L__BB0_27:
	mov.b32 	%r38, 0;
	st.global.u32 	[%rd4+96], %r38;
$L__BB0_28:
	setp.eq.f32 	%p28, %f17, 0f00000000;
	@%p28 bra 	$L__BB0_30;
	ld.global.f32 	%f163, [%rd1+120];
	sub.f32 	%f164, %f163, %f1;
	div.rn.f32 	%f165, %f164, %f17;
	st.global.f32 	[%rd4+120], %f165;
	bra.uni 	$L__BB0_31;
$L__BB0_30:
	mov.b32 	%r39, 0;
	st.global.u32 	[%rd4+120], %r39;
$L__BB0_31:
	ret;

}


// ===== COMPILED SASS (sm_100) =====

	.target	sm_100

	.elftype	@"ET_EXEC"


//--------------------- .note.nv.tkinfo           --------------------------
	.section	.note.nv.tkinfo,"",@"SHT_NOTE"
	.sectionflags	@"SHF_NOTE_NV_TKINFO"
	.tkinfo
        /*0018*/ 	.word	0x00000002
        /*0030*/ 	.string	""
        /*0030*/ 	.string	"ptxas"
        /*0030*/ 	.string	"Cuda compilation tools, release 13.0, V13.0.88"
        /*0030*/ 	.string	"Build cuda_13.0.r13.0/compiler.36424714_0"
        /*0030*/ 	.string	"-arch sm_100 -m 64 "



//--------------------- .note.nv.cuinfo           --------------------------
	.section	.note.nv.cuinfo,"",@"SHT_NOTE"
	.sectionflags	@"SHF_NOTE_NV_CUINFO"
        /*0018*/ 	.short	0x0002
        /*001a*/ 	.short	0x0064
        /*001c*/ 	.short	0x0082
	.zero		2


//--------------------- .nv.info                  --------------------------
	.section	.nv.info,"",@"SHT_CUDA_INFO"
	.align	4


	//----- nvinfo : EIATTR_REGCOUNT
	.align		4
        /*0000*/ 	.byte	0x04, 0x2f
        /*0002*/ 	.short	(.L_1 - .L_0)
	.align		4
.L_0:
        /*0004*/ 	.word	index@(_Z18parallelMatrixNormPfS_)
        /*0008*/ 	.word	0x00000015


	//----- nvinfo : EIATTR_FRAME_SIZE
	.align		4
.L_1:
        /*000c*/ 	.byte	0x04, 0x11
        /*000e*/ 	.short	(.L_3 - .L_2)
	.align		4
.L_2:
        /*0010*/ 	.word	index@($__internal_1_$__cuda_sm3x_div_rn_noftz_f32_slowpath)
        /*0014*/ 	.word	0x00000000


	//----- nvinfo : EIATTR_FRAME_SIZE
	.align		4
.L_3:
        /*0018*/ 	.byte	0x04, 0x11
        /*001a*/ 	.short	(.L_5 - .L_4)
	.align		4
.L_4:
        /*001c*/ 	.word	index@($__internal_0_$__cuda_sm20_sqrt_rn_f32_slowpath)
        /*0020*/ 	.word	0x00000000


	//----- nvinfo : EIATTR_FRAME_SIZE
	.align		4
.L_5:
        /*0024*/ 	.byte	0x04, 0x11
        /*0026*/ 	.short	(.L_7 - .L_6)
	.align		4
.L_6:
        /*0028*/ 	.word	index@(_Z18parallelMatrixNormPfS_)
        /*002c*/ 	.word	0x00000000


	//----- nvinfo : EIATTR_MIN_STACK_SIZE
	.align		4
.L_7:
        /*0030*/ 	.byte	0x04, 0x12
        /*0032*/ 	.short	(.L_9 - .L_8)
	.align		4
.L_8:
        /*0034*/ 	.word	index@(_Z18parallelMatrixNormPfS_)
        /*0038*/ 	.word	0x00000000
.L_9:


//--------------------- .nv.compat                --------------------------
	.section	.nv.compat,"",@"SHT_CUDA_COMPAT_INFO"
	.align	4
        /*0000*/ 	.byte	0x02, 0x09, 0x00, 0x00, 0x02, 0x02, 0x01, 0x00, 0x02, 0x05, 0x05, 0x00, 0x03, 0x07, 0x01, 0x01
        /*0010*/ 	.byte	0x02, 0x03, 0x00, 0x00, 0x02, 0x06, 0x01, 0x00, 0x04, 0x0b, 0x08, 0x00, 0x01, 0x00, 0x00, 0x00
        /*0020*/ 	.byte	0x00, 0x00, 0x00, 0x00


//--------------------- .nv.info._Z18parallelMatrixNormPfS_ --------------------------
	.section	.nv.info._Z18parallelMatrixNormPfS_,"",@"SHT_CUDA_INFO"
	.sectionflags	@""
	.align	4


	//----- nvinfo : EIATTR_CUDA_API_VERSION
	.align		4
        /*0000*/ 	.byte	0x04, 0x37
        /*0002*/ 	.short	(.L_11 - .L_10)
.L_10:
        /*0004*/ 	.word	0x00000082


	//----- nvinfo : EIATTR_KPARAM_INFO
	.align		4
.L_11:
        /*0008*/ 	.byte	0x04, 0x17
        /*000a*/ 	.short	(.L_13 - .L_12)
.L_12:
        /*000c*/ 	.word	0x00000000
        /*0010*/ 	.short	0x0001
        /*0012*/ 	.short	0x0008
        /*0014*/ 	.byte	0x00, 0xf5, 0x21, 0x00


	//----- nvinfo : EIATTR_KPARAM_INFO
	.align		4
.L_13:
        /*0018*/ 	.byte	0x04, 0x17
        /*001a*/ 	.short	(.L_15 - .L_14)
.L_14:
        /*001c*/ 	.word	0x00000000
        /*0020*/ 	.short	0x0000
        /*0022*/ 	.short	0x0000
        /*0024*/ 	.byte	0x00, 0xf5, 0x21, 0x00


	//----- nvinfo : EIATTR_SPARSE_MMA_MASK
	.align		4
.L_15:
        /*0028*/ 	.byte	0x03, 0x50
        /*002a*/ 	.short	0x0000


	//----- nvinfo : EIATTR_MAXREG_COUNT
	.align		4
        /*002c*/ 	.byte	0x03, 0x1b
        /*002e*/ 	.short	0x00ff


	//----- nvinfo : EIATTR_NUM_BARRIERS
	.align		4
        /*0030*/ 	.byte	0x02, 0x4c
        /*0032*/ 	.byte	0x01
	.zero		1


	//----- nvinfo : EIATTR_MERCURY_ISA_VERSION
	.align		4
        /*0034*/ 	.byte	0x03, 0x5f
        /*0036*/ 	.short	0x0101


	//----- nvinfo : EIATTR_VRC_CTA_INIT_COUNT
	.align		4
        /*0038*/ 	.byte	0x02, 0x4a
	.zero		1
	.zero		1


	//----- nvinfo : EIATTR_EXIT_INSTR_OFFSETS
	.align		4
        /*003c*/ 	.byte	0x04, 0x1c
        /*003e*/ 	.short	(.L_17 - .L_16)


	//   ....[0]....
.L_16:
        /*0040*/ 	.word	0x000000b0


	//   ....[1]....
        /*0044*/ 	.word	0x000016d0


	//   ....[2]....
        /*0048*/ 	.word	0x000016f0


	//----- nvinfo : EIATTR_CRS_STACK_SIZE
	.align		4
.L_17:
        /*004c*/ 	.byte	0x04, 0x1e
        /*004e*/ 	.short	(.L_19 - .L_18)
.L_18:
        /*0050*/ 	.word	0x00000000


	//----- nvinfo : EIATTR_CBANK_PARAM_SIZE
	.align		4
.L_19:
        /*0054*/ 	.byte	0x03, 0x19
        /*0056*/ 	.short	0x0010


	//----- nvinfo : EIATTR_PARAM_CBANK
	.align		4
        /*0058*/ 	.byte	0x04, 0x0a
        /*005a*/ 	.short	(.L_21 - .L_20)
	.align		4
.L_20:
        /*005c*/ 	.word	index@(.nv.constant0._Z18parallelMatrixNormPfS_)
        /*0060*/ 	.short	0x0380
        /*0062*/ 	.short	0x0010


	//----- nvinfo : EIATTR_SW_WAR
	.align		4
.L_21:
        /*0064*/ 	.byte	0x04, 0x36
        /*0066*/ 	.short	(.L_23 - .L_22)
.L_22:
        /*0068*/ 	.word	0x00000008
.L_23:


//--------------------- .nv.callgraph             --------------------------
	.section	.nv.callgraph,"",@"SHT_CUDA_CALLGRAPH"
	.align	4
	.sectionentsize	8
	.align		4
        /*0000*/ 	.word	0x00000000
	.align		4
        /*0004*/ 	.word	0xffffffff
	.align		4
        /*0008*/ 	.word	0x00000000
	.align		4
        /*000c*/ 	.word	0xfffffffe
	.align		4
        /*0010*/ 	.word	0x00000000
	.align		4
        /*0014*/ 	.word	0xfffffffd
	.align		4
        /*0018*/ 	.word	0x00000000
	.align		4
        /*001c*/ 	.word	0xfffffffc


//--------------------- .text._Z18parallelMatrixNormPfS_ --------------------------
	.section	.text._Z18parallelMatrixNormPfS_,"ax",@progbits
	.align	128
        .global         _Z18parallelMatrixNormPfS_
        .type           _Z18parallelMatrixNormPfS_,@function
        .size           _Z18parallelMatrixNormPfS_,(.L_x_54 - _Z18parallelMatrixNormPfS_)
        .other          _Z18parallelMatrixNormPfS_,@"STO_CUDA_ENTRY STV_DEFAULT"
_Z18parallelMatrixNormPfS_:
.text._Z18parallelMatrixNormPfS_:
[----:B------:R-:W-:Y:S01]  /*0000*/  LDC R1, c[0x0][0x37c] ;  /* 0x0000df00ff017b82 */ /* 0x000fe20000000800 */
[----:B------:R-:W0:Y:S07]  /*0010*/  S2R R3, SR_TID.X ;  /* 0x0000000000037919 */ /* 0x000e2e0000002100 */
[----:B------:R-:W0:Y:S01]  /*0020*/  S2UR UR4, SR_CTAID.X ;  /* 0x00000000000479c3 */ /* 0x000e220000002500 */
[----:B------:R-:W1:Y:S07]  /*0030*/  S2R R5, SR_TID.Y ;  /* 0x0000000000057919 */ /* 0x000e6e0000002200 */
[----:B------:R-:W0:Y:S08]  /*0040*/  LDC R6, c[0x0][0x360] ;  /* 0x0000d800ff067b82 */ /* 0x000e300000000800 */
[----:B------:R-:W1:Y:S08]  /*0050*/  S2UR UR5, SR_CTAID.Y ;  /* 0x00000000000579c3 */ /* 0x000e700000002600 */
[----:B------:R-:W1:Y:S01]  /*0060*/  LDC R0, c[0x0][0x364] ;  /* 0x0000d900ff007b82 */ /* 0x000e620000000800 */
[----:B0-----:R-:W-:-:S05]  /*0070*/  IMAD R6, R6, UR4, R3 ;  /* 0x0000000406067c24 */ /* 0x001fca000f8e0203 */
[----:B------:R-:W-:Y:S01]  /*0080*/  ISETP.GT.AND P0, PT, R6, 0x5, PT ;  /* 0x000000050600780c */ /* 0x000fe20003f04270 */
[----:B-1----:R-:W-:-:S05]  /*0090*/  IMAD R0, R0, UR5, R5 ;  /* 0x0000000500007c24 */ /* 0x002fca000f8e0205 */
[----:B------:R-:W-:-:S13]  /*00a0*/  ISETP.GT.U32.OR P0, PT, R0, 0x5, P0 ;  /* 0x000000050000780c */ /* 0x000fda0000704470 */
[----:B------:R-:W-:Y:S05]  /*00b0*/  @P0 EXIT ;  /* 0x000000000000094d */ /* 0x000fea0003800000 */
[----:B------:R-:W0:Y:S01]  /*00c0*/  LDC.64 R4, c[0x0][0x380] ;  /* 0x0000e000ff047b82 */ /* 0x000e220000000a00 */
[----:B------:R-:W1:Y:S01]  /*00d0*/  LDCU.64 UR6, c[0x0][0x358] ;  /* 0x00006b00ff0677ac */ /* 0x000e620008000a00 */
[----:B0-----:R-:W-:-:S05]  /*00e0*/  IMAD.WIDE R4, R6, 0x4, R4 ;  /* 0x0000000406047825 */ /* 0x001fca00078e0204 */
[----:B-1----:R-:W2:Y:S04]  /*00f0*/  LDG.E R0, desc[UR6][R4.64] ;  /* 0x0000000604007981 */ /* 0x002ea8000c1e1900 */
[----:B------:R-:W3:Y:S04]  /*0100*/  LDG.E R3, desc[UR6][R4.64+0x18] ;  /* 0x0000180604037981 */ /* 0x000ee8000c1e1900 */
[----:B------:R-:W4:Y:S04]  /*0110*/  LDG.E R7, desc[UR6][R4.64+0x30] ;  /* 0x0000300604077981 */ /* 0x000f28000c1e1900 */
[----:B------:R-:W5:Y:S04]  /*0120*/  LDG.E R9, desc[UR6][R4.64+0x48] ;  /* 0x0000480604097981 */ /* 0x000f68000c1e1900 */
[----:B------:R-:W5:Y:S04]  /*0130*/  LDG.E R11, desc[UR6][R4.64+0x60] ;  /* 0x00006006040b7981 */ /* 0x000f68000c1e1900 */
[----:B------:R-:W5:Y:S01]  /*0140*/  LDG.E R13, desc[UR6][R4.64+0x78] ;  /* 0x00007806040d7981 */ /* 0x000f62000c1e1900 */
[----:B------:R-:W-:Y:S01]  /*0150*/  MOV R2, 0x40c00000 ;  /* 0x40c0000000027802 */ /* 0x000fe20000000f00 */
[----:B------:R-:W-:Y:S01]  /*0160*/  BSSY.RECONVERGENT B2, `(.L_x_0) ;  /* 0x0000013000027945 */ /* 0x000fe20003800200 */
[----:B--2---:R-:W-:-:S04]  /*0170*/  FADD R0, RZ, R0 ;  /* 0x00000000ff007221 */ /* 0x004fc80000000000 */
[----:B---3--:R-:W-:Y:S01]  /*0180*/  FADD R0, R0, R3 ;  /* 0x0000000300007221 */ /* 0x008fe20000000000 */
[----:B------:R-:W-:-:S03]  /*0190*/  HFMA2 R3, -RZ, RZ, 1.541015625, -0.052093505859375 ;  /* 0x3e2aaaabff037431 */ /* 0x000fc600000001ff */
[----:B----4-:R-:W-:-:S04]  /*01a0*/  FADD R0, R0, R7 ;  /* 0x0000000700007221 */ /* 0x010fc80000000000 */
[----:B-----5:R-:W-:Y:S01]  /*01b0*/  FADD R0, R0, R9 ;  /* 0x0000000900007221 */ /* 0x020fe20000000000 */
[----:B------:R-:W-:-:S03]  /*01c0*/  FFMA R2, R3, -R2, 1 ;  /* 0x3f80000003027423 */ /* 0x000fc60000000802 */
[----:B------:R-:W-:Y:S01]  /*01d0*/  FADD R0, R0, R11 ;  /* 0x0000000b00007221 */ /* 0x000fe20000000000 */
[----:B------:R-:W-:-:S03]  /*01e0*/  FFMA R3, R2, R3, 0.16666667163372039795 ;  /* 0x3e2aaaab02037423 */ /* 0x000fc60000000003 */
[----:B------:R-:W-:-:S04]  /*01f0*/  FADD R0, R0, R13 ;  /* 0x0000000d00007221 */ /* 0x000fc80000000000 */
[----:B------:R-:W0:Y:S01]  /*0200*/  FCHK P0, R0, 6 ;  /* 0x40c0000000007902 */ /* 0x000e220000000000 */
[----:B------:R-:W-:-:S04]  /*0210*/  FFMA R2, R0, R3, RZ ;  /* 0x0000000300027223 */ /* 0x000fc800000000ff */
[----:B------:R-:W-:-:S04]  /*0220*/  FFMA R7, R2, -6, R0 ;  /* 0xc0c0000002077823 */ /* 0x000fc80000000000 */
[----:B------:R-:W-:Y:S01]  /*0230*/  FFMA R2, R3, R7, R2 ;  /* 0x0000000703027223 */ /* 0x000fe20000000002 */
[----:B0-----:R-:W-:Y:S06]  /*0240*/  @!P0 BRA `(.L_x_1) ;  /* 0x0000000000108947 */ /* 0x001fec0003800000 */
[----:B------:R-:W-:Y:S02]  /*0250*/  MOV R3, 0x40c00000 ;  /* 0x40c0000000037802 */ /* 0x000fe40000000f00 */
[----:B------:R-:W-:-:S07]  /*0260*/  MOV R8, 0x280 ;  /* 0x0000028000087802 */ /* 0x000fce0000000f00 */
[----:B------:R-:W-:Y:S05]  /*0270*/  CALL.REL.NOINC `($__internal_1_$__cuda_sm3x_div_rn_noftz_f32_slowpath) ;  /* 0x0000001400787944 */ /* 0x000fea0003c00000 */
[----:B------:R-:W-:-:S07]  /*0280*/  MOV R2, R0 ;  /* 0x0000000000027202 */ /* 0x000fce0000000f00 */
.L_x_1:
[----:B------:R-:W-:Y:S05]  /*0290*/  BSYNC.RECONVERGENT B2 ;  /* 0x0000000000027941 */ /* 0x000fea0003800200 */
.L_x_0:
[----:B------:R-:W-:Y:S01]  /*02a0*/  BAR.SYNC.DEFER_BLOCKING 0x0 ;  /* 0x0000000000007b1d */ /* 0x000fe20000010000 */
[----:B------:R-:W-:Y:S01]  /*02b0*/  HFMA2 R0, -RZ, RZ, 0, 0 ;  /* 0x00000000ff007431 */ /* 0x000fe200000001ff */
[----:B------:R-:W-:Y:S01]  /*02c0*/  MOV R8, R4 ;  /* 0x0000000400087202 */ /* 0x000fe20000000f00 */
[----:B------:R-:W-:Y:S01]  /*02d0*/  HFMA2 R3, -RZ, RZ, 1.875, 0 ;  /* 0x3f800000ff037431 */ /* 0x000fe200000001ff */
[----:B------:R-:W-:Y:S02]  /*02e0*/  MOV R9, R5 ;  /* 0x0000000500097202 */ /* 0x000fe40000000f00 */
[----:B------:R-:W-:-:S05]  /*02f0*/  UMOV UR4, URZ ;  /* 0x000000ff00047c82 */ /* 0x000fca0008000000 */
.L_x_7:
[----:B------:R-:W2:Y:S04]  /*0300*/  LDG.E R7, desc[UR6][R8.64] ;  /* 0x0000000608077981 */ /* 0x000ea8000c1e1900 */
[----:B------:R-:W3:Y:S01]  /*0310*/  LDG.E R11, desc[UR6][R8.64+0x18] ;  /* 0x00001806080b7981 */ /* 0x000ee2000c1e1900 */
[----:B------:R-:W-:Y:S01]  /*0320*/  UIADD3 UR4, UPT, UPT, UR4, 0x2, URZ ;  /* 0x0000000204047890 */ /* 0x000fe2000fffe0ff */
[----:B------:R-:W-:Y:S03]  /*0330*/  BSSY.RECONVERGENT B0, `(.L_x_2) ;  /* 0x0000049000007945 */ /* 0x000fe60003800200 */
[----:B------:R-:W-:Y:S01]  /*0340*/  UISETP.NE.AND UP0, UPT, UR4, 0x6, UPT ;  /* 0x000000060400788c */ /* 0x000fe2000bf05270 */
[--C-:B--2---:R-:W-:Y:S01]  /*0350*/  FADD R10, R7, -R2.reuse ;  /* 0x80000002070a7221 */ /* 0x104fe20000000000 */
[----:B---3--:R-:W-:-:S04]  /*0360*/  FADD R7, R11, -R2 ;  /* 0x800000020b077221 */ /* 0x008fc80000000000 */
[----:B------:R-:W-:Y:S02]  /*0370*/  FSETP.NEU.AND P0, PT, R10, 1, PT ;  /* 0x3f8000000a00780b */ /* 0x000fe40003f0d000 */
[----:B------:R-:W-:Y:S02]  /*0380*/  MOV R11, 0x3f800000 ;  /* 0x3f800000000b7802 */ /* 0x000fe40000000f00 */
[----:B------:R-:W-:-:S09]  /*0390*/  FSETP.NEU.AND P1, PT, R7, 1, PT ;  /* 0x3f8000000700780b */ /* 0x000fd20003f2d000 */
[----:B------:R-:W-:Y:S05]  /*03a0*/  @!P0 BRA `(.L_x_3) ;  /* 0x0000000400048947 */ /* 0x000fea0003800000 */
[----:B------:R-:W-:-:S13]  /*03b0*/  FSETP.NAN.AND P0, PT, |R10|, |R10|, PT ;  /* 0x4000000a0a00720b */ /* 0x000fda0003f08200 */
[----:B------:R-:W-:Y:S01]  /*03c0*/  @P0 FADD R11, R10, 2 ;  /* 0x400000000a0b0421 */ /* 0x000fe20000000000 */
[----:B------:R-:W-:Y:S06]  /*03d0*/  @P0 BRA `(.L_x_3) ;  /* 0x0000000000f80947 */ /* 0x000fec0003800000 */
[C---:B------:R-:W-:Y:S01]  /*03e0*/  FMUL R11, |R10|.reuse, 16777216 ;  /* 0x4b8000000a0b7820 */ /* 0x040fe20000400200 */
[----:B------:R-:W-:Y:S01]  /*03f0*/  FSETP.GEU.AND P0, PT, |R10|, 1.175494350822287508e-38, PT ;  /* 0x008000000a00780b */ /* 0x000fe20003f0e200 */
[----:B------:R-:W-:-:S03]  /*0400*/  HFMA2 R18, -RZ, RZ, 0.771484375, 0.21533203125 ;  /* 0x3a2c32e4ff127431 */ /* 0x000fc600000001ff */
[----:B------:R-:W-:Y:S02]  /*0410*/  FSEL R11, R11, |R10|, !P0 ;  /* 0x4000000a0b0b7208 */ /* 0x000fe40004000000 */
[----:B------:R-:W-:Y:S02]  /*0420*/  FSEL R13, RZ, -24, P0 ;  /* 0xc1c00000ff0d7808 */ /* 0x000fe40000000000 */
[----:B------:R-:W-:Y:S02]  /*0430*/  IADD3 R12, PT, PT, R11, -0x3f3504f3, RZ ;  /* 0xc0cafb0d0b0c7810 */ /* 0x000fe40007ffe0ff */
[----:B------:R-:W-:Y:S02]  /*0440*/  FSETP.NEU.AND P0, PT, |R10|, +INF , PT ;  /* 0x7f8000000a00780b */ /* 0x000fe40003f0d200 */
[----:B------:R-:W-:Y:S02]  /*0450*/  LOP3.LUT R12, R12, 0xff800000, RZ, 0xc0, !PT ;  /* 0xff8000000c0c7812 */ /* 0x000fe400078ec0ff */
[----:B------:R-:W-:-:S02]  /*0460*/  FSETP.NEU.AND P0, PT, R10, RZ, P0 ;  /* 0x000000ff0a00720b */ /* 0x000fc4000070d000 */
[-C--:B------:R-:W-:Y:S02]  /*0470*/  IADD3 R11, PT, PT, R11, -R12.reuse, RZ ;  /* 0x8000000c0b0b7210 */ /* 0x080fe40007ffe0ff */
[----:B------:R-:W-:-:S03]  /*0480*/  I2FP.F32.S32 R12, R12 ;  /* 0x0000000c000c7245 */ /* 0x000fc60000201400 */
[C---:B------:R-:W-:Y:S01]  /*0490*/  FADD R15, R11.reuse, 1 ;  /* 0x3f8000000b0f7421 */ /* 0x040fe20000000000 */
[----:B------:R-:W-:-:S04]  /*04a0*/  FADD R16, R11, -1 ;  /* 0xbf8000000b107421 */ /* 0x000fc80000000000 */
[----:B------:R-:W-:Y:S01]  /*04b0*/  FADD R14, R16, R16 ;  /* 0x00000010100e7221 */ /* 0x000fe20000000000 */
[----:B------:R-:W0:Y:S01]  /*04c0*/  MUFU.RCP R15, R15 ;  /* 0x0000000f000f7308 */ /* 0x000e220000001000 */
[----:B------:R-:W-:Y:S02]  /*04d0*/  @!P0 FADD R10, R10, R10 ;  /* 0x0000000a0a0a8221 */ /* 0x000fe40000000000 */
[----:B0-----:R-:W-:Y:S01]  /*04e0*/  FMUL R11, R15, R14 ;  /* 0x0000000e0f0b7220 */ /* 0x001fe20000400000 */
[----:B------:R-:W-:-:S03]  /*04f0*/  FFMA R14, R12, 1.1920928955078125e-07, R13 ;  /* 0x340000000c0e7823 */ /* 0x000fc6000000000d */
[----:B------:R-:W-:Y:S01]  /*0500*/  FADD R17, R16, -R11 ;  /* 0x8000000b10117221 */ /* 0x000fe20000000000 */
[CC--:B------:R-:W-:Y:S01]  /*0510*/  FMUL R13, R11.reuse, R11.reuse ;  /* 0x0000000b0b0d7220 */ /* 0x0c0fe20000400000 */
[----:B------:R-:W-:Y:S02]  /*0520*/  FFMA R12, R11, 1.4426950216293334961, R14 ;  /* 0x3fb8aa3b0b0c7823 */ /* 0x000fe4000000000e */
[----:B------:R-:W-:Y:S01]  /*0530*/  FADD R17, R17, R17 ;  /* 0x0000001111117221 */ /* 0x000fe20000000000 */
[C---:B------:R-:W-:Y:S01]  /*0540*/  FFMA R18, R13.reuse, R18, 0.0032181653659790754318 ;  /* 0x3b52e7db0d127423 */ /* 0x040fe20000000012 */
[----:B------:R-:W-:Y:S02]  /*0550*/  FADD R14, R14, -R12 ;  /* 0x8000000c0e0e7221 */ /* 0x000fe40000000000 */
[----:B------:R-:W-:Y:S01]  /*0560*/  FFMA R16, R16, -R11, R17 ;  /* 0x8000000b10107223 */ /* 0x000fe20000000011 */
[----:B------:R-:W-:Y:S01]  /*0570*/  FFMA R18, R13, R18, 0.018033718690276145935 ;  /* 0x3c93bb730d127423 */ /* 0x000fe20000000012 */
[----:B------:R-:W-:-:S02]  /*0580*/  FFMA R17, R11, 1.4426950216293334961, R14 ;  /* 0x3fb8aa3b0b117823 */ /* 0x000fc4000000000e */
[----:B------:R-:W-:Y:S01]  /*0590*/  FMUL R16, R15, R16 ;  /* 0x000000100f107220 */ /* 0x000fe20000400000 */
[----:B------:R-:W-:-:S03]  /*05a0*/  FFMA R18, R13, R18, 0.12022458761930465698 ;  /* 0x3df6384f0d127423 */ /* 0x000fc60000000012 */
[----:B------:R-:W-:Y:S01]  /*05b0*/  FFMA R14, R16, 1.4426950216293334961, R17 ;  /* 0x3fb8aa3b100e7823 */ /* 0x000fe20000000011 */
[----:B------:R-:W-:-:S03]  /*05c0*/  FMUL R18, R13, R18 ;  /* 0x000000120d127220 */ /* 0x000fc60000400000 */
[----:B------:R-:W-:Y:S01]  /*05d0*/  FFMA R15, R11, 1.9251366722983220825e-08, R14 ;  /* 0x32a55e340b0f7823 */ /* 0x000fe2000000000e */
[----:B------:R-:W-:-:S04]  /*05e0*/  FMUL R13, R18, 3 ;  /* 0x40400000120d7820 */ /* 0x000fc80000400000 */
[----:B------:R-:W-:Y:S01]  /*05f0*/  FFMA R13, R16, R13, R15 ;  /* 0x0000000d100d7223 */ /* 0x000fe2000000000f */
[----:B------:R-:W-:-:S03]  /*0600*/  MOV R16, 0x391fcb8e ;  /* 0x391fcb8e00107802 */ /* 0x000fc60000000f00 */
[----:B------:R-:W-:-:S04]  /*0610*/  FFMA R13, R11, R18, R13 ;  /* 0x000000120b0d7223 */ /* 0x000fc8000000000d */
[----:B------:R-:W-:-:S04]  /*0620*/  FADD R11, R12, R13 ;  /* 0x0000000d0c0b7221 */ /* 0x000fc80000000000 */
[----:B------:R-:W-:Y:S01]  /*0630*/  FMUL R14, R11, 2 ;  /* 0x400000000b0e7820 */ /* 0x000fe20000400000 */
[----:B------:R-:W-:-:S03]  /*0640*/  FADD R12, -R12, R11 ;  /* 0x0000000b0c0c7221 */ /* 0x000fc60000000100 */
[----:B------:R-:W0:Y:S01]  /*0650*/  FRND R15, R14 ;  /* 0x0000000e000f7307 */ /* 0x000e220000201000 */
[----:B------:R-:W-:Y:S01]  /*0660*/  FADD R12, R13, -R12 ;  /* 0x8000000c0d0c7221 */ /* 0x000fe20000000000 */
[----:B------:R-:W-:Y:S01]  /*0670*/  FFMA R11, R11, 2, -R14 ;  /* 0x400000000b0b7823 */ /* 0x000fe2000000080e */
[----:B------:R-:W-:-:S03]  /*0680*/  FSETP.GT.AND P3, PT, |R14|, 152, PT ;  /* 0x431800000e00780b */ /* 0x000fc60003f64200 */
[----:B------:R-:W-:Y:S02]  /*0690*/  FFMA R12, R12, 2, R11 ;  /* 0x400000000c0c7823 */ /* 0x000fe4000000000b */
[----:B------:R-:W1:Y:S01]  /*06a0*/  F2I.NTZ R13, R14 ;  /* 0x0000000e000d7305 */ /* 0x000e620000203100 */
[----:B0-----:R-:W-:Y:S01]  /*06b0*/  FADD R11, R14, -R15 ;  /* 0x8000000f0e0b7221 */ /* 0x001fe20000000000 */
[----:B------:R-:W-:-:S03]  /*06c0*/  FSETP.GT.AND P2, PT, R15, RZ, PT ;  /* 0x000000ff0f00720b */ /* 0x000fc60003f44000 */
[----:B------:R-:W-:-:S04]  /*06d0*/  FADD R11, R11, R12 ;  /* 0x0000000c0b0b7221 */ /* 0x000fc80000000000 */
[----:B------:R-:W-:-:S04]  /*06e0*/  FFMA R12, R11, R16, 0.0013391353422775864601 ;  /* 0x3aaf85ed0b0c7423 */ /* 0x000fc80000000010 */
[----:B------:R-:W-:-:S04]  /*06f0*/  FFMA R12, R11, R12, 0.0096188392490148544312 ;  /* 0x3c1d98560b0c7423 */ /* 0x000fc8000000000c */
[----:B------:R-:W-:-:S04]  /*0700*/  FFMA R12, R11, R12, 0.055503588169813156128 ;  /* 0x3d6357bb0b0c7423 */ /* 0x000fc8000000000c */
[C---:B------:R-:W-:Y:S01]  /*0710*/  FFMA R16, R11.reuse, R12, 0.24022644758224487305 ;  /* 0x3e75fdec0b107423 */ /* 0x040fe2000000000c */
[----:B------:R-:W-:Y:S02]  /*0720*/  SEL R12, RZ, 0x83000000, P2 ;  /* 0x83000000ff0c7807 */ /* 0x000fe40001000000 */
[----:B------:R-:W-:Y:S01]  /*0730*/  FSETP.GEU.AND P2, PT, R14, RZ, PT ;  /* 0x000000ff0e00720b */ /* 0x000fe20003f4e000 */
[----:B------:R-:W-:Y:S01]  /*0740*/  FFMA R16, R11, R16, 0.69314718246459960938 ;  /* 0x3f3172180b107423 */ /* 0x000fe20000000010 */
[----:B------:R-:W-:Y:S02]  /*0750*/  IADD3 R15, PT, PT, R12, 0x7f000000, RZ ;  /* 0x7f0000000c0f7810 */ /* 0x000fe40007ffe0ff */
[----:B-1----:R-:W-:Y:S01]  /*0760*/  LEA R13, R13, -R12, 0x17 ;  /* 0x8000000c0d0d7211 */ /* 0x002fe200078eb8ff */
[----:B------:R-:W-:Y:S01]  /*0770*/  FFMA R16, R11, R16, 1 ;  /* 0x3f8000000b107423 */ /* 0x000fe20000000010 */
[----:B------:R-:W-:-:S03]  /*0780*/  FSEL R11, RZ, +INF , !P2 ;  /* 0x7f800000ff0b7808 */ /* 0x000fc60005000000 */
[----:B------:R-:W-:-:S04]  /*0790*/  FMUL R16, R15, R16 ;  /* 0x000000100f107220 */ /* 0x000fc80000400000 */
[----:B------:R-:W-:Y:S01]  /*07a0*/  @!P3 FMUL R11, R13, R16 ;  /* 0x000000100d0bb220 */ /* 0x000fe20000400000 */
[----:B------:R-:W-:-:S07]  /*07b0*/  @!P0 LOP3.LUT R11, R10, 0x7fffffff, RZ, 0xc0, !PT ;  /* 0x7fffffff0a0b8812 */ /* 0x000fce00078ec0ff */
.L_x_3:
[----:B------:R-:W-:Y:S05]  /*07c0*/  BSYNC.RECONVERGENT B0 ;  /* 0x0000000000007941 */ /* 0x000fea0003800200 */
.L_x_2:
[----:B------:R-:W-:Y:S01]  /*07d0*/  FADD R0, R11, R0 ;  /* 0x000000000b007221 */ /* 0x000fe20000000000 */
[----:B------:R-:W-:Y:S01]  /*07e0*/  BSSY.RECONVERGENT B0, `(.L_x_4) ;  /* 0x0000046000007945 */ /* 0x000fe20003800200 */
[----:B------:R-:W-:-:S03]  /*07f0*/  HFMA2 R11, -RZ, RZ, 1.875, 0 ;  /* 0x3f800000ff0b7431 */ /* 0x000fc600000001ff */
[----:B------:R-:W-:Y:S05]  /*0800*/  @!P1 BRA `(.L_x_5) ;  /* 0x00000004000c9947 */ /* 0x000fea0003800000 */
[----:B------:R-:W-:-:S13]  /*0810*/  FSETP.NAN.AND P0, PT, |R7|, |R7|, PT ;  /* 0x400000070700720b */ /* 0x000fda0003f08200 */
[----:B------:R-:W-:Y:S05]  /*0820*/  @P0 BRA `(.L_x_6) ;  /* 0x0000000400000947 */ /* 0x000fea0003800000 */
[C---:B------:R-:W-:Y:S01]  /*0830*/  FMUL R10, |R7|.reuse, 16777216 ;  /* 0x4b800000070a7820 */ /* 0x040fe20000400200 */
[C---:B------:R-:W-:Y:S02]  /*0840*/  FSETP.GEU.AND P0, PT, |R7|.reuse, 1.175494350822287508e-38, PT ;  /* 0x008000000700780b */ /* 0x040fe40003f0e200 */
[----:B------:R-:W-:Y:S02]  /*0850*/  MOV R17, 0x3a2c32e4 ;  /* 0x3a2c32e400117802 */ /* 0x000fe40000000f00 */
[----:B------:R-:W-:Y:S02]  /*0860*/  FSEL R10, R10, |R7|, !P0 ;  /* 0x400000070a0a7208 */ /* 0x000fe40004000000 */
[----:B------:R-:W-:Y:S02]  /*0870*/  FSEL R12, RZ, -24, P0 ;  /* 0xc1c00000ff0c7808 */ /* 0x000fe40000000000 */
[----:B------:R-:W-:Y:S02]  /*0880*/  IADD3 R11, PT, PT, R10, -0x3f3504f3, RZ ;  /* 0xc0cafb0d0a0b7810 */ /* 0x000fe40007ffe0ff */
[----:B------:R-:W-:-:S02]  /*0890*/  FSETP.NEU.AND P3, PT, R7, RZ, PT ;  /* 0x000000ff0700720b */ /* 0x000fc40003f6d000 */
[----:B------:R-:W-:-:S04]  /*08a0*/  LOP3.LUT R11, R11, 0xff800000, RZ, 0xc0, !PT ;  /* 0xff8000000b0b7812 */ /* 0x000fc800078ec0ff */
[-C--:B------:R-:W-:Y:S02]  /*08b0*/  IADD3 R10, PT, PT, R10, -R11.reuse, RZ ;  /* 0x8000000b0a0a7210 */ /* 0x080fe40007ffe0ff */
[----:B------:R-:W-:-:S03]  /*08c0*/  I2FP.F32.S32 R11, R11 ;  /* 0x0000000b000b7245 */ /* 0x000fc60000201400 */
[C---:B------:R-:W-:Y:S01]  /*08d0*/  FADD R14, R10.reuse, 1 ;  /* 0x3f8000000a0e7421 */ /* 0x040fe20000000000 */
[----:B------:R-:W-:-:S04]  /*08e0*/  FADD R15, R10, -1 ;  /* 0xbf8000000a0f7421 */ /* 0x000fc80000000000 */
[----:B------:R-:W-:Y:S01]  /*08f0*/  FADD R13, R15, R15 ;  /* 0x0000000f0f0d7221 */ /* 0x000fe20000000000 */
[----:B------:R-:W0:Y:S03]  /*0900*/  MUFU.RCP R14, R14 ;  /* 0x0000000e000e7308 */ /* 0x000e260000001000 */
        /* <DEDUP_REMOVED lines=18> */
[----:B------:R-:W-:-:S03]  /*0a30*/  HFMA2 R15, -RZ, RZ, 0.64013671875, -15.109375 ;  /* 0x391fcb8eff0f7431 */ /* 0x000fc600000001ff */
[----:B------:R-:W-:-:S04]  /*0a40*/  FFMA R12, R10, R17, R12 ;  /* 0x000000110a0c7223 */ /* 0x000fc8000000000c */
[----:B------:R-:W-:-:S04]  /*0a50*/  FADD R10, R11, R12 ;  /* 0x0000000c0b0a7221 */ /* 0x000fc80000000000 */
[----:B------:R-:W-:Y:S01]  /*0a60*/  FMUL R13, R10, 2 ;  /* 0x400000000a0d7820 */ /* 0x000fe20000400000 */
[----:B------:R-:W-:-:S03]  /*0a70*/  FADD R11, -R11, R10 ;  /* 0x0000000a0b0b7221 */ /* 0x000fc60000000100 */
[----:B------:R-:W0:Y:S01]  /*0a80*/  FRND R14, R13 ;  /* 0x0000000d000e7307 */ /* 0x000e220000201000 */
[----:B------:R-:W-:Y:S01]  /*0a90*/  FADD R11, R12, -R11 ;  /* 0x8000000b0c0b7221 */ /* 0x000fe20000000000 */
[----:B------:R-:W-:Y:S01]  /*0aa0*/  FFMA R10, R10, 2, -R13 ;  /* 0x400000000a0a7823 */ /* 0x000fe2000000080d */
[C---:B------:R-:W-:Y:S02]  /*0ab0*/  FSETP.GT.AND P1, PT, |R13|.reuse, 152, PT ;  /* 0x431800000d00780b */ /* 0x040fe40003f24200 */
[----:B------:R-:W-:Y:S01]  /*0ac0*/  FSETP.GEU.AND P2, PT, R13, RZ, PT ;  /* 0x000000ff0d00720b */ /* 0x000fe20003f4e000 */
        /* <DEDUP_REMOVED lines=10> */
[----:B------:R-:W-:Y:S01]  /*0b70*/  FSETP.NEU.AND P0, PT, |R7|, +INF , PT ;  /* 0x7f8000000700780b */ /* 0x000fe20003f0d200 */
[----:B------:R-:W-:Y:S01]  /*0b80*/  FFMA R15, R10, R15, 0.69314718246459960938 ;  /* 0x3f3172180a0f7423 */ /* 0x000fe2000000000f */
[----:B------:R-:W-:Y:S02]  /*0b90*/  IADD3 R14, PT, PT, R11, 0x7f000000, RZ ;  /* 0x7f0000000b0e7810 */ /* 0x000fe40007ffe0ff */
[----:B-1----:R-:W-:Y:S01]  /*0ba0*/  LEA R12, R12, -R11, 0x17 ;  /* 0x8000000b0c0c7211 */ /* 0x002fe200078eb8ff */
[----:B------:R-:W-:Y:S01]  /*0bb0*/  FFMA R15, R10, R15, 1 ;  /* 0x3f8000000a0f7423 */ /* 0x000fe2000000000f */
[----:B------:R-:W-:-:S03]  /*0bc0*/  FSEL R11, RZ, +INF , !P2 ;  /* 0x7f800000ff0b7808 */ /* 0x000fc60005000000 */
[----:B------:R-:W-:-:S04]  /*0bd0*/  FMUL R15, R14, R15 ;  /* 0x0000000f0e0f7220 */ /* 0x000fc80000400000 */
[----:B------:R-:W-:Y:S01]  /*0be0*/  @!P1 FMUL R11, R12, R15 ;  /* 0x0000000f0c0b9220 */ /* 0x000fe20000400000 */
[----:B------:R-:W-:Y:S06]  /*0bf0*/  @P0 BRA P3, `(.L_x_5) ;  /* 0x0000000000100947 */ /* 0x000fec0001800000 */
[----:B------:R-:W-:-:S05]  /*0c00*/  FADD R7, R7, R7 ;  /* 0x0000000707077221 */ /* 0x000fca0000000000 */
[----:B------:R-:W-:Y:S01]  /*0c10*/  LOP3.LUT R11, R7, 0x7fffffff, RZ, 0xc0, !PT ;  /* 0x7fffffff070b7812 */ /* 0x000fe200078ec0ff */
[----:B------:R-:W-:Y:S06]  /*0c20*/  BRA `(.L_x_5) ;  /* 0x0000000000047947 */ /* 0x000fec0003800000 */
.L_x_6:
[----:B------:R-:W-:-:S07]  /*0c30*/  FADD R11, R7, 2 ;  /* 0x40000000070b7421 */ /* 0x000fce0000000000 */
.L_x_5:
[----:B------:R-:W-:Y:S05]  /*0c40*/  BSYNC.RECONVERGENT B0 ;  /* 0x0000000000007941 */ /* 0x000fea0003800200 */
.L_x_4:
[----:B------:R-:W-:Y:S01]  /*0c50*/  IADD3 R8, P0, PT, R8, 0x30, RZ ;  /* 0x0000003008087810 */ /* 0x000fe20007f1e0ff */
[----:B------:R-:W-:-:S03]  /*0c60*/  FADD R0, R0, R11 ;  /* 0x0000000b00007221 */ /* 0x000fc60000000000 */
[----:B------:R-:W-:Y:S01]  /*0c70*/  IADD3.X R9, PT, PT, RZ, R9, RZ, P0, !PT ;  /* 0x00000009ff097210 */ /* 0x000fe200007fe4ff */
[----:B------:R-:W-:Y:S08]  /*0c80*/  BRA.U UP0, `(.L_x_7) ;  /* 0xfffffff5009c7547 */ /* 0x000ff0000b83ffff */
[----:B------:R-:W-:Y:S01]  /*0c90*/  HFMA2 R10, -RZ, RZ, 1.541015625, -0.052093505859375 ;  /* 0x3e2aaaabff0a7431 */ /* 0x000fe200000001ff */
[----:B------:R-:W-:Y:S01]  /*0ca0*/  MOV R8, 0x40c00000 ;  /* 0x40c0000000087802 */ /* 0x000fe20000000f00 */
[----:B------:R-:W0:Y:S01]  /*0cb0*/  FCHK P0, R0, 6 ;  /* 0x40c0000000007902 */ /* 0x000e220000000000 */
[----:B------:R-:W-:Y:S03]  /*0cc0*/  BSSY.RECONVERGENT B2, `(.L_x_8) ;  /* 0x000000b000027945 */ /* 0x000fe60003800200 */
[----:B------:R-:W-:-:S04]  /*0cd0*/  FFMA R3, -R8, 0.16666667163372039795, R3 ;  /* 0x3e2aaaab08037823 */ /* 0x000fc80000000103 */
[----:B------:R-:W-:-:S04]  /*0ce0*/  FFMA R3, R3, R10, 0.16666667163372039795 ;  /* 0x3e2aaaab03037423 */ /* 0x000fc8000000000a */
        /* <DEDUP_REMOVED lines=8> */
.L_x_9:
[----:B------:R-:W-:Y:S05]  /*0d70*/  BSYNC.RECONVERGENT B2 ;  /* 0x0000000000027941 */ /* 0x000fea0003800200 */
.L_x_8:
[----:B------:R-:W-:Y:S01]  /*0d80*/  IADD3 R0, PT, PT, R3, -0xd000000, RZ ;  /* 0xf300000003007810 */ /* 0x000fe20007ffe0ff */
[----:B------:R0:W1:Y:S01]  /*0d90*/  MUFU.RSQ R8, R3 ;  /* 0x0000000300087308 */ /* 0x0000620000001400 */
[----:B------:R-:W-:Y:S02]  /*0da0*/  BAR.SYNC.DEFER_BLOCKING 0x0 ;  /* 0x0000000000007b1d */ /* 0x000fe40000010000 */
[----:B------:R-:W-:-:S04]  /*0db0*/  ISETP.GT.U32.AND P0, PT, R0, 0x727fffff, PT ;  /* 0x727fffff0000780c */ /* 0x000fc80003f04070 */
[----:B------:R-:W-:Y:S09]  /*0dc0*/  BSSY.RECONVERGENT B0, `(.L_x_10) ;  /* 0x000000a000007945 */ /* 0x000ff20003800200 */
[----:B0-----:R-:W-:Y:S05]  /*0dd0*/  @!P0 BRA `(.L_x_11) ;  /* 0x0000000000108947 */ /* 0x001fea0003800000 */
[----:B------:R-:W-:Y:S02]  /*0de0*/  MOV R0, R3 ;  /* 0x0000000300007202 */ /* 0x000fe40000000f00 */
[----:B------:R-:W-:-:S07]  /*0df0*/  MOV R11, 0xe10 ;  /* 0x00000e10000b7802 */ /* 0x000fce0000000f00 */
[----:B-1----:R-:W-:Y:S05]  /*0e00*/  CALL.REL.NOINC `($__internal_0_$__cuda_sm20_sqrt_rn_f32_slowpath) ;  /* 0x00000008003c7944 */ /* 0x002fea0003c00000 */
[----:B------:R-:W-:Y:S05]  /*0e10*/  BRA `(.L_x_12) ;  /* 0x0000000000107947 */ /* 0x000fea0003800000 */
.L_x_11:
[C---:B-1----:R-:W-:Y:S01]  /*0e20*/  FMUL.FTZ R0, R8.reuse, R3 ;  /* 0x0000000308007220 */ /* 0x042fe20000410000 */
[----:B------:R-:W-:-:S03]  /*0e30*/  FMUL.FTZ R7, R8, 0.5 ;  /* 0x3f00000008077820 */ /* 0x000fc60000410000 */
[----:B------:R-:W-:-:S04]  /*0e40*/  FFMA R3, -R0, R0, R3 ;  /* 0x0000000000037223 */ /* 0x000fc80000000103 */
[----:B------:R-:W-:-:S07]  /*0e50*/  FFMA R3, R3, R7, R0 ;  /* 0x0000000703037223 */ /* 0x000fce0000000000 */
.L_x_12:
[----:B------:R-:W-:Y:S05]  /*0e60*/  BSYNC.RECONVERGENT B0 ;  /* 0x0000000000007941 */ /* 0x000fea0003800200 */
.L_x_10:
[----:B------:R-:W0:Y:S01]  /*0e70*/  LDC.64 R8, c[0x0][0x388] ;  /* 0x0000e200ff087b82 */ /* 0x000e220000000a00 */
[----:B------:R-:W-:Y:S01]  /*0e80*/  FSETP.NEU.AND P0, PT, R3, RZ, PT ;  /* 0x000000ff0300720b */ /* 0x000fe20003f0d000 */
[----:B------:R-:W-:Y:S01]  /*0e90*/  BSSY.RECONVERGENT B2, `(.L_x_13) ;  /* 0x0000014000027945 */ /* 0x000fe20003800200 */
[----:B0-----:R-:W-:-:S11]  /*0ea0*/  IMAD.WIDE R6, R6, 0x4, R8 ;  /* 0x0000000406067825 */ /* 0x001fd600078e0208 */
[----:B------:R0:W-:Y:S01]  /*0eb0*/  @!P0 STG.E desc[UR6][R6.64], RZ ;  /* 0x000000ff06008986 */ /* 0x0001e2000c101906 */
[----:B------:R-:W-:Y:S05]  /*0ec0*/  @!P0 BRA `(.L_x_14) ;  /* 0x0000000000408947 */ /* 0x000fea0003800000 */
[----:B------:R-:W2:Y:S01]  /*0ed0*/  LDG.E R9, desc[UR6][R4.64] ;  /* 0x0000000604097981 */ /* 0x000ea2000c1e1900 */
[----:B------:R-:W1:Y:S01]  /*0ee0*/  MUFU.RCP R8, R3 ;  /* 0x0000000300087308 */ /* 0x000e620000001000 */
[----:B------:R-:W-:Y:S01]  /*0ef0*/  BSSY.RECONVERGENT B3, `(.L_x_15) ;  /* 0x000000c000037945 */ /* 0x000fe20003800200 */
[----:B-1----:R-:W-:-:S04]  /*0f00*/  FFMA R11, R8, -R3, 1 ;  /* 0x3f800000080b7423 */ /* 0x002fc80000000803 */
[----:B------:R-:W-:Y:S01]  /*0f10*/  FFMA R11, R8, R11, R8 ;  /* 0x0000000b080b7223 */ /* 0x000fe20000000008 */
[----:B--2---:R-:W-:-:S04]  /*0f20*/  FADD R0, R9, -R2 ;  /* 0x8000000209007221 */ /* 0x004fc80000000000 */
[----:B------:R-:W1:Y:S01]  /*0f30*/  FCHK P0, R0, R3 ;  /* 0x0000000300007302 */ /* 0x000e620000000000 */
[----:B------:R-:W-:-:S04]  /*0f40*/  FFMA R8, R0, R11, RZ ;  /* 0x0000000b00087223 */ /* 0x000fc800000000ff */
[----:B------:R-:W-:-:S04]  /*0f50*/  FFMA R9, R8, -R3, R0 ;  /* 0x8000000308097223 */ /* 0x000fc80000000000 */
[----:B------:R-:W-:Y:S01]  /*0f60*/  FFMA R9, R11, R9, R8 ;  /* 0x000000090b097223 */ /* 0x000fe20000000008 */
[----:B-1----:R-:W-:Y:S06]  /*0f70*/  @!P0 BRA `(.L_x_16) ;  /* 0x00000000000c8947 */ /* 0x002fec0003800000 */
[----:B------:R-:W-:-:S07]  /*0f80*/  MOV R8, 0xfa0 ;  /* 0x00000fa000087802 */ /* 0x000fce0000000f00 */
[----:B0-----:R-:W-:Y:S05]  /*0f90*/  CALL.REL.NOINC `($__internal_1_$__cuda_sm3x_div_rn_noftz_f32_slowpath) ;  /* 0x0000000800307944 */ /* 0x001fea0003c00000 */
[----:B------:R-:W-:-:S07]  /*0fa0*/  MOV R9, R0 ;  /* 0x0000000000097202 */ /* 0x000fce0000000f00 */
.L_x_16:
[----:B------:R-:W-:Y:S05]  /*0fb0*/  BSYNC.RECONVERGENT B3 ;  /* 0x0000000000037941 */ /* 0x000fea0003800200 */
.L_x_15:
[----:B------:R1:W-:Y:S02]  /*0fc0*/  STG.E desc[UR6][R6.64], R9 ;  /* 0x0000000906007986 */ /* 0x0003e4000c101906 */
.L_x_14:
[----:B------:R-:W-:Y:S05]  /*0fd0*/  BSYNC.RECONVERGENT B2 ;  /* 0x0000000000027941 */ /* 0x000fea0003800200 */
.L_x_13:
[----:B------:R-:W-:Y:S01]  /*0fe0*/  FSETP.NEU.AND P0, PT, R3, RZ, PT ;  /* 0x000000ff0300720b */ /* 0x000fe20003f0d000 */
[----:B------:R-:W-:-:S12]  /*0ff0*/  BSSY.RECONVERGENT B2, `(.L_x_17) ;  /* 0x0000015000027945 */ /* 0x000fd80003800200 */
[----:B------:R-:W-:Y:S05]  /*1000*/  @!P0 BRA `(.L_x_18) ;  /* 0x0000000000488947 */ /* 0x000fea0003800000 */
[----:B-1----:R-:W2:Y:S01]  /*1010*/  LDG.E R9, desc[UR6][R4.64+0x18] ;  /* 0x0000180604097981 */ /* 0x002ea2000c1e1900 */
        /* <DEDUP_REMOVED lines=10> */
[----:B------:R-:W-:Y:S02]  /*10c0*/  MOV R0, R11 ;  /* 0x0000000b00007202 */ /* 0x000fe40000000f00 */
[----:B------:R-:W-:-:S07]  /*10d0*/  MOV R8, 0x10f0 ;  /* 0x000010f000087802 */ /* 0x000fce0000000f00 */
[----:B0-----:R-:W-:Y:S05]  /*10e0*/  CALL.REL.NOINC `($__internal_1_$__cuda_sm3x_div_rn_noftz_f32_slowpath) ;  /* 0x0000000400dc7944 */ /* 0x001fea0003c00000 */
[----:B------:R-:W-:-:S07]  /*10f0*/  MOV R9, R0 ;  /* 0x0000000000097202 */ /* 0x000fce0000000f00 */
.L_x_20:
[----:B------:R-:W-:Y:S05]  /*1100*/  BSYNC.RECONVERGENT B3 ;  /* 0x0000000000037941 */ /* 0x000fea0003800200 */
.L_x_19:
[----:B------:R1:W-:Y:S01]  /*1110*/  STG.E desc[UR6][R6.64+0x18], R9 ;  /* 0x0000180906007986 */ /* 0x0003e2000c101906 */
[----:B------:R-:W-:Y:S05]  /*1120*/  BRA `(.L_x_21) ;  /* 0x0000000000047947 */ /* 0x000fea0003800000 */
.L_x_18:
[----:B------:R2:W-:Y:S02]  /*1130*/  STG.E desc[UR6][R6.64+0x18], RZ ;  /* 0x000018ff06007986 */ /* 0x0005e4000c101906 */
.L_x_21:
[----:B------:R-:W-:Y:S05]  /*1140*/  BSYNC.RECONVERGENT B2 ;  /* 0x0000000000027941 */ /* 0x000fea0003800200 */
.L_x_17:
[----:B------:R-:W-:Y:S01]  /*1150*/  FSETP.NEU.AND P0, PT, R3, RZ, PT ;  /* 0x000000ff0300720b */ /* 0x000fe20003f0d000 */
[----:B------:R-:W-:-:S12]  /*1160*/  BSSY.RECONVERGENT B2, `(.L_x_22) ;  /* 0x0000015000027945 */ /* 0x000fd80003800200 */
[----:B------:R-:W-:Y:S05]  /*1170*/  @!P0 BRA `(.L_x_23) ;  /* 0x0000000000488947 */ /* 0x000fea0003800000 */
[----:B-1----:R-:W3:Y:S01]  /*1180*/  LDG.E R9, desc[UR6][R4.64+0x30] ;  /* 0x0000300604097981 */ /* 0x002ee2000c1e1900 */
[----:B------:R-:W1:Y:S01]  /*1190*/  MUFU.RCP R0, R3 ;  /* 0x0000000300007308 */ /* 0x000e620000001000 */
[----:B------:R-:W-:Y:S01]  /*11a0*/  BSSY.RECONVERGENT B3, `(.L_x_24) ;  /* 0x000000d000037945 */ /* 0x000fe20003800200 */
[----:B-1----:R-:W-:-:S04]  /*11b0*/  FFMA R13, R0, -R3, 1 ;  /* 0x3f800000000d7423 */ /* 0x002fc80000000803 */
[----:B------:R-:W-:Y:S01]  /*11c0*/  FFMA R0, R0, R13, R0 ;  /* 0x0000000d00007223 */ /* 0x000fe20000000000 */
[----:B---3--:R-:W-:-:S04]  /*11d0*/  FADD R11, R9, -R2 ;  /* 0x80000002090b7221 */ /* 0x008fc80000000000 */
[----:B------:R-:W1:Y:S01]  /*11e0*/  FCHK P0, R11, R3 ;  /* 0x000000030b007302 */ /* 0x000e620000000000 */
[----:B------:R-:W-:-:S04]  /*11f0*/  FFMA R8, R0, R11, RZ ;  /* 0x0000000b00087223 */ /* 0x000fc800000000ff */
[----:B------:R-:W-:-:S04]  /*1200*/  FFMA R9, R8, -R3, R11 ;  /* 0x8000000308097223 */ /* 0x000fc8000000000b */
[----:B------:R-:W-:Y:S01]  /*1210*/  FFMA R9, R0, R9, R8 ;  /* 0x0000000900097223 */ /* 0x000fe20000000008 */
[----:B-1----:R-:W-:Y:S06]  /*1220*/  @!P0 BRA `(.L_x_25) ;  /* 0x0000000000108947 */ /* 0x002fec0003800000 */
[----:B------:R-:W-:Y:S02]  /*1230*/  MOV R0, R11 ;  /* 0x0000000b00007202 */ /* 0x000fe40000000f00 */
[----:B------:R-:W-:-:S07]  /*1240*/  MOV R8, 0x1260 ;  /* 0x0000126000087802 */ /* 0x000fce0000000f00 */
[----:B0-2---:R-:W-:Y:S05]  /*1250*/  CALL.REL.NOINC `($__internal_1_$__cuda_sm3x_div_rn_noftz_f32_slowpath) ;  /* 0x0000000400807944 */ /* 0x005fea0003c00000 */
[----:B------:R-:W-:-:S07]  /*1260*/  MOV R9, R0 ;  /* 0x0000000000097202 */ /* 0x000fce0000000f00 */
.L_x_25:
[----:B------:R-:W-:Y:S05]  /*1270*/  BSYNC.RECONVERGENT B3 ;  /* 0x0000000000037941 */ /* 0x000fea0003800200 */
.L_x_24:
[----:B------:R1:W-:Y:S01]  /*1280*/  STG.E desc[UR6][R6.64+0x30], R9 ;  /* 0x0000300906007986 */ /* 0x0003e2000c101906 */
[----:B------:R-:W-:Y:S05]  /*1290*/  BRA `(.L_x_26) ;  /* 0x0000000000047947 */ /* 0x000fea0003800000 */
.L_x_23:
[----:B------:R3:W-:Y:S02]  /*12a0*/  STG.E desc[UR6][R6.64+0x30], RZ ;  /* 0x000030ff06007986 */ /* 0x0007e4000c101906 */
.L_x_26:
[----:B------:R-:W-:Y:S05]  /*12b0*/  BSYNC.RECONVERGENT B2 ;  /* 0x0000000000027941 */ /* 0x000fea0003800200 */
.L_x_22:
[----:B------:R-:W-:Y:S01]  /*12c0*/  FSETP.NEU.AND P0, PT, R3, RZ, PT ;  /* 0x000000ff0300720b */ /* 0x000fe20003f0d000 */
[----:B------:R-:W-:-:S12]  /*12d0*/  BSSY.RECONVERGENT B2, `(.L_x_27) ;  /* 0x0000015000027945 */ /* 0x000fd80003800200 */
[----:B------:R-:W-:Y:S05]  /*12e0*/  @!P0 BRA `(.L_x_28) ;  /* 0x0000000000488947 */ /* 0x000fea0003800000 */
[----:B-1----:R-:W4:Y:S01]  /*12f0*/  LDG.E R9, desc[UR6][R4.64+0x48] ;  /* 0x0000480604097981 */ /* 0x002f22000c1e1900 */
[----:B------:R-:W1:Y:S01]  /*1300*/  MUFU.RCP R0, R3 ;  /* 0x0000000300007308 */ /* 0x000e620000001000 */
[----:B------:R-:W-:Y:S01]  /*1310*/  BSSY.RECONVERGENT B3, `(.L_x_29) ;  /* 0x000000d000037945 */ /* 0x000fe20003800200 */
[----:B-1----:R-:W-:-:S04]  /*1320*/  FFMA R13, R0, -R3, 1 ;  /* 0x3f800000000d7423 */ /* 0x002fc80000000803 */
[----:B------:R-:W-:Y:S01]  /*1330*/  FFMA R0, R0, R13, R0 ;  /* 0x0000000d00007223 */ /* 0x000fe20000000000 */
[----:B----4-:R-:W-:-:S04]  /*1340*/  FADD R11, R9, -R2 ;  /* 0x80000002090b7221 */ /* 0x010fc80000000000 */
[----:B------:R-:W1:Y:S01]  /*1350*/  FCHK P0, R11, R3 ;  /* 0x000000030b007302 */ /* 0x000e620000000000 */
[----:B------:R-:W-:-:S04]  /*1360*/  FFMA R8, R0, R11, RZ ;  /* 0x0000000b00087223 */ /* 0x000fc800000000ff */
[----:B------:R-:W-:-:S04]  /*1370*/  FFMA R9, R8, -R3, R11 ;  /* 0x8000000308097223 */ /* 0x000fc8000000000b */
[----:B------:R-:W-:Y:S01]  /*1380*/  FFMA R9, R0, R9, R8 ;  /* 0x0000000900097223 */ /* 0x000fe20000000008 */
[----:B-1----:R-:W-:Y:S06]  /*1390*/  @!P0 BRA `(.L_x_30) ;  /* 0x0000000000108947 */ /* 0x002fec0003800000 */
[----:B------:R-:W-:Y:S02]  /*13a0*/  MOV R0, R11 ;  /* 0x0000000b00007202 */ /* 0x000fe40000000f00 */
[----:B------:R-:W-:-:S07]  /*13b0*/  MOV R8, 0x13d0 ;  /* 0x000013d000087802 */ /* 0x000fce0000000f00 */
[----:B0-23--:R-:W-:Y:S05]  /*13c0*/  CALL.REL.NOINC `($__internal_1_$__cuda_sm3x_div_rn_noftz_f32_slowpath) ;  /* 0x0000000400247944 */ /* 0x00dfea0003c00000 */
[----:B------:R-:W-:-:S07]  /*13d0*/  MOV R9, R0 ;  /* 0x0000000000097202 */ /* 0x000fce0000000f00 */
.L_x_30:
[----:B------:R-:W-:Y:S05]  /*13e0*/  BSYNC.RECONVERGENT B3 ;  /* 0x0000000000037941 */ /* 0x000fea0003800200 */
.L_x_29:
[----:B------:R1:W-:Y:S01]  /*13f0*/  STG.E desc[UR6][R6.64+0x48], R9 ;  /* 0x0000480906007986 */ /* 0x0003e2000c101906 */
[----:B------:R-:W-:Y:S05]  /*1400*/  BRA `(.L_x_31) ;  /* 0x0000000000047947 */ /* 0x000fea0003800000 */
.L_x_28:
[----:B------:R4:W-:Y:S02]  /*1410*/  STG.E desc[UR6][R6.64+0x48], RZ ;  /* 0x000048ff06007986 */ /* 0x0009e4000c101906 */
.L_x_31:
[----:B------:R-:W-:Y:S05]  /*1420*/  BSYNC.RECONVERGENT B2 ;  /* 0x0000000000027941 */ /* 0x000fea0003800200 */
.L_x_27:
[----:B------:R-:W-:Y:S01]  /*1430*/  FSETP.NEU.AND P0, PT, R3, RZ, PT ;  /* 0x000000ff0300720b */ /* 0x000fe20003f0d000 */
[----:B------:R-:W-:-:S12]  /*1440*/  BSSY.RECONVERGENT B2, `(.L_x_32) ;  /* 0x0000015000027945 */ /* 0x000fd80003800200 */
[----:B------:R-:W-:Y:S05]  /*1450*/  @!P0 BRA `(.L_x_33) ;  /* 0x0000000000488947 */ /* 0x000fea0003800000 */
[----:B-1----:R-:W5:Y:S01]  /*1460*/  LDG.E R9, desc[UR6][R4.64+0x60] ;  /* 0x0000600604097981 */ /* 0x002f62000c1e1900 */
[----:B------:R-:W1:Y:S01]  /*1470*/  MUFU.RCP R0, R3 ;  /* 0x0000000300007308 */ /* 0x000e620000001000 */
[----:B------:R-:W-:Y:S01]  /*1480*/  BSSY.RECONVERGENT B3, `(.L_x_34) ;  /* 0x000000d000037945 */ /* 0x000fe20003800200 */
[----:B-1----:R-:W-:-:S04]  /*1490*/  FFMA R13, R0, -R3, 1 ;  /* 0x3f800000000d7423 */ /* 0x002fc80000000803 */
[----:B------:R-:W-:Y:S01]  /*14a0*/  FFMA R0, R0, R13, R0 ;  /* 0x0000000d00007223 */ /* 0x000fe20000000000 */
[----:B-----5:R-:W-:-:S04]  /*14b0*/  FADD R11, R9, -R2 ;  /* 0x80000002090b7221 */ /* 0x020fc80000000000 */
[----:B------:R-:W1:Y:S01]  /*14c0*/  FCHK P0, R11, R3 ;  /* 0x000000030b007302 */ /* 0x000e620000000000 */
[----:B------:R-:W-:-:S04]  /*14d0*/  FFMA R8, R0, R11, RZ ;  /* 0x0000000b00087223 */ /* 0x000fc800000000ff */
[----:B------:R-:W-:-:S04]  /*14e0*/  FFMA R9, R8, -R3, R11 ;  /* 0x8000000308097223 */ /* 0x000fc8000000000b */
[----:B------:R-:W-:Y:S01]  /*14f0*/  FFMA R9, R0, R9, R8 ;  /* 0x0000000900097223 */ /* 0x000fe20000000008 */
[----:B-1----:R-:W-:Y:S06]  /*1500*/  @!P0 BRA `(.L_x_35) ;  /* 0x0000000000108947 */ /* 0x002fec0003800000 */
[----:B------:R-:W-:Y:S02]  /*1510*/  MOV R0, R11 ;  /* 0x0000000b00007202 */ /* 0x000fe40000000f00 */
[----:B------:R-:W-:-:S07]  /*1520*/  MOV R8, 0x1540 ;  /* 0x0000154000087802 */ /* 0x000fce0000000f00 */
[----:B0-234-:R-:W-:Y:S05]  /*1530*/  CALL.REL.NOINC `($__internal_1_$__cuda_sm3x_div_rn_noftz_f32_slowpath) ;  /* 0x0000000000c87944 */ /* 0x01dfea0003c00000 */
[----:B------:R-:W-:-:S07]  /*1540*/  MOV R9, R0 ;  /* 0x0000000000097202 */ /* 0x000fce0000000f00 */
.L_x_35:
[----:B------:R-:W-:Y:S05]  /*1550*/  BSYNC.RECONVERGENT B3 ;  /* 0x0000000000037941 */ /* 0x000fea0003800200 */
.L_x_34:
[----:B------:R1:W-:Y:S01]  /*1560*/  STG.E desc[UR6][R6.64+0x60], R9 ;  /* 0x0000600906007986 */ /* 0x0003e2000c101906 */
[----:B------:R-:W-:Y:S05]  /*1570*/  BRA `(.L_x_36) ;  /* 0x0000000000047947 */ /* 0x000fea0003800000 */
.L_x_33:
[----:B------:R0:W-:Y:S02]  /*1580*/  STG.E desc[UR6][R6.64+0x60], RZ ;  /* 0x000060ff06007986 */ /* 0x0001e4000c101906 */
.L_x_36:
[----:B------:R-:W-:Y:S05]  /*1590*/  BSYNC.RECONVERGENT B2 ;  /* 0x0000000000027941 */ /* 0x000fea0003800200 */
.L_x_32:
[----:B------:R-:W-:-:S13]  /*15a0*/  FSETP.NEU.AND P0, PT, R3, RZ, PT ;  /* 0x000000ff0300720b */ /* 0x000fda0003f0d000 */
[----:B------:R-:W-:Y:S05]  /*15b0*/  @!P0 BRA `(.L_x_37) ;  /* 0x0000000000488947 */ /* 0x000fea0003800000 */
[----:B------:R-:W5:Y:S01]  /*15c0*/  LDG.E R5, desc[UR6][R4.64+0x78] ;  /* 0x0000780604057981 */ /* 0x000f62000c1e1900 */
        /* <DEDUP_REMOVED lines=14> */
.L_x_39:
[----:B------:R-:W-:Y:S05]  /*16b0*/  BSYNC.RECONVERGENT B2 ;  /* 0x0000000000027941 */ /* 0x000fea0003800200 */
.L_x_38:
[----:B------:R-:W-:Y:S01]  /*16c0*/  STG.E desc[UR6][R6.64+0x78], R9 ;  /* 0x0000780906007986 */ /* 0x000fe2000c101906 */
[----:B------:R-:W-:Y:S05]  /*16d0*/  EXIT ;  /* 0x000000000000794d */ /* 0x000fea0003800000 */
.L_x_37:
[----:B------:R-:W-:Y:S01]  /*16e0*/  STG.E desc[UR6][R6.64+0x78], RZ ;  /* 0x000078ff06007986 */ /* 0x000fe2000c101906 */
[----:B------:R-:W-:Y:S05]  /*16f0*/  EXIT ;  /* 0x000000000000794d */ /* 0x000fea0003800000 */
        .weak           $__internal_0_$__cuda_sm20_sqrt_rn_f32_slowpath
        .type           $__internal_0_$__cuda_sm20_sqrt_rn_f32_slowpath,@function
        .size           $__internal_0_$__cuda_sm20_sqrt_rn_f32_slowpath,($__internal_1_$__cuda_sm3x_div_rn_noftz_f32_slowpath - $__internal_0_$__cuda_sm20_sqrt_rn_f32_slowpath)
$__internal_0_$__cuda_sm20_sqrt_rn_f32_slowpath:
[----:B------:R-:W-:-:S13]  /*1700*/  LOP3.LUT P0, RZ, R0, 0x7fffffff, RZ, 0xc0, !PT ;  /* 0x7fffffff00ff7812 */ /* 0x000fda000780c0ff */
[----:B------:R-:W-:Y:S01]  /*1710*/  @!P0 MOV R3, R0 ;  /* 0x0000000000038202 */ /* 0x000fe20000000f00 */
[----:B------:R-:W-:Y:S06]  /*1720*/  @!P0 BRA `(.L_x_40) ;  /* 0x0000000000408947 */ /* 0x000fec0003800000 */
[----:B------:R-:W-:-:S13]  /*1730*/  FSETP.GEU.FTZ.AND P0, PT, R0, RZ, PT ;  /* 0x000000ff0000720b */ /* 0x000fda0003f1e000 */
[----:B------:R-:W-:Y:S01]  /*1740*/  @!P0 MOV R3, 0x7fffffff ;  /* 0x7fffffff00038802 */ /* 0x000fe20000000f00 */
[----:B------:R-:W-:Y:S06]  /*1750*/  @!P0 BRA `(.L_x_40) ;  /* 0x0000000000348947 */ /* 0x000fec0003800000 */
[----:B------:R-:W-:-:S13]  /*1760*/  FSETP.GTU.FTZ.AND P0, PT, |R0|, +INF , PT ;  /* 0x7f8000000000780b */ /* 0x000fda0003f1c200 */
[----:B------:R-:W-:Y:S01]  /*1770*/  @P0 FADD.FTZ R3, R0, 1 ;  /* 0x3f80000000030421 */ /* 0x000fe20000010000 */
[----:B------:R-:W-:Y:S06]  /*1780*/  @P0 BRA `(.L_x_40) ;  /* 0x0000000000280947 */ /* 0x000fec0003800000 */
[----:B------:R-:W-:-:S13]  /*1790*/  FSETP.NEU.FTZ.AND P0, PT, |R0|, +INF , PT ;  /* 0x7f8000000000780b */ /* 0x000fda0003f1d200 */
[----:B------:R-:W-:-:S04]  /*17a0*/  @P0 FFMA R7, R0, 1.84467440737095516160e+19, RZ ;  /* 0x5f80000000070823 */ /* 0x000fc800000000ff */
[----:B------:R-:W0:Y:S02]  /*17b0*/  @P0 MUFU.RSQ R8, R7 ;  /* 0x0000000700080308 */ /* 0x000e240000001400 */
[----:B0-----:R-:W-:Y:S01]  /*17c0*/  @P0 FMUL.FTZ R10, R7, R8 ;  /* 0x00000008070a0220 */ /* 0x001fe20000410000 */
[----:B------:R-:W-:-:S03]  /*17d0*/  @P0 FMUL.FTZ R8, R8, 0.5 ;  /* 0x3f00000008080820 */ /* 0x000fc60000410000 */
[----:B------:R-:W-:-:S04]  /*17e0*/  @P0 FADD.FTZ R3, -R10, -RZ ;  /* 0x800000ff0a030221 */ /* 0x000fc80000010100 */
[----:B------:R-:W-:Y:S01]  /*17f0*/  @P0 FFMA R9, R10, R3, R7 ;  /* 0x000000030a090223 */ /* 0x000fe20000000007 */
[----:B------:R-:W-:-:S03]  /*1800*/  @!P0 MOV R3, R0 ;  /* 0x0000000000038202 */ /* 0x000fc60000000f00 */
[----:B------:R-:W-:-:S04]  /*1810*/  @P0 FFMA R8, R9, R8, R10 ;  /* 0x0000000809080223 */ /* 0x000fc8000000000a */
[----:B------:R-:W-:-:S07]  /*1820*/  @P0 FMUL.FTZ R3, R8, 2.3283064365386962891e-10 ;  /* 0x2f80000008030820 */ /* 0x000fce0000410000 */
.L_x_40:
[----:B------:R-:W-:Y:S01]  /*1830*/  HFMA2 R9, -RZ, RZ, 0, 0 ;  /* 0x00000000ff097431 */ /* 0x000fe200000001ff */
[----:B------:R-:W-:-:S04]  /*1840*/  MOV R8, R11 ;  /* 0x0000000b00087202 */ /* 0x000fc80000000f00 */
[----:B------:R-:W-:Y:S05]  /*1850*/  RET.REL.NODEC R8 `(_Z18parallelMatrixNormPfS_) ;  /* 0xffffffe408e87950 */ /* 0x000fea0003c3ffff */
        .weak           $__internal_1_$__cuda_sm3x_div_rn_noftz_f32_slowpath
        .type           $__internal_1_$__cuda_sm3x_div_rn_noftz_f32_slowpath,@function
        .size           $__internal_1_$__cuda_sm3x_div_rn_noftz_f32_slowpath,(.L_x_54 - $__internal_1_$__cuda_sm3x_div_rn_noftz_f32_slowpath)
$__internal_1_$__cuda_sm3x_div_rn_noftz_f32_slowpath:
[----:B------:R-:W-:Y:S01]  /*1860*/  SHF.R.U32.HI R10, RZ, 0x17, R3 ;  /* 0x00000017ff0a7819 */ /* 0x000fe20000011603 */
[----:B------:R-:W-:Y:S01]  /*1870*/  BSSY.RECONVERGENT B0, `(.L_x_41) ;  /* 0x0000063000007945 */ /* 0x000fe20003800200 */
[----:B------:R-:W-:Y:S02]  /*1880*/  SHF.R.U32.HI R9, RZ, 0x17, R0 ;  /* 0x00000017ff097819 */ /* 0x000fe40000011600 */
[----:B------:R-:W-:Y:S02]  /*1890*/  LOP3.LUT R10, R10, 0xff, RZ, 0xc0, !PT ;  /* 0x000000ff0a0a7812 */ /* 0x000fe400078ec0ff */
[----:B------:R-:W-:Y:S02]  /*18a0*/  LOP3.LUT R14, R9, 0xff, RZ, 0xc0, !PT ;  /* 0x000000ff090e7812 */ /* 0x000fe400078ec0ff */
[----:B------:R-:W-:Y:S02]  /*18b0*/  IADD3 R13, PT, PT, R10, -0x1, RZ ;  /* 0xffffffff0a0d7810 */ /* 0x000fe40007ffe0ff */
[----:B------:R-:W-:-:S02]  /*18c0*/  IADD3 R12, PT, PT, R14, -0x1, RZ ;  /* 0xffffffff0e0c7810 */ /* 0x000fc40007ffe0ff */
[----:B------:R-:W-:Y:S02]  /*18d0*/  ISETP.GT.U32.AND P0, PT, R13, 0xfd, PT ;  /* 0x000000fd0d00780c */ /* 0x000fe40003f04070 */
[----:B------:R-:W-:Y:S02]  /*18e0*/  MOV R11, R3 ;  /* 0x00000003000b7202 */ /* 0x000fe40000000f00 */
[----:B------:R-:W-:-:S13]  /*18f0*/  ISETP.GT.U32.OR P0, PT, R12, 0xfd, P0 ;  /* 0x000000fd0c00780c */ /* 0x000fda0000704470 */
[----:B------:R-:W-:Y:S01]  /*1900*/  @!P0 MOV R9, RZ ;  /* 0x000000ff00098202 */ /* 0x000fe20000000f00 */
[----:B------:R-:W-:Y:S06]  /*1910*/  @!P0 BRA `(.L_x_42) ;  /* 0x00000000005c8947 */ /* 0x000fec0003800000 */
[----:B------:R-:W-:Y:S02]  /*1920*/  FSETP.GTU.FTZ.AND P0, PT, |R0|, +INF , PT ;  /* 0x7f8000000000780b */ /* 0x000fe40003f1c200 */
[----:B------:R-:W-:-:S04]  /*1930*/  FSETP.GTU.FTZ.AND P1, PT, |R3|, +INF , PT ;  /* 0x7f8000000300780b */ /* 0x000fc80003f3c200 */
[----:B------:R-:W-:-:S13]  /*1940*/  PLOP3.LUT P0, PT, P0, P1, PT, 0xf8, 0x8f ;  /* 0x00000000008f781c */ /* 0x000fda0000703f70 */
[----:B------:R-:W-:Y:S05]  /*1950*/  @P0 BRA `(.L_x_43) ;  /* 0x00000004004c0947 */ /* 0x000fea0003800000 */
[----:B------:R-:W-:-:S13]  /*1960*/  LOP3.LUT P0, RZ, R11, 0x7fffffff, R0, 0xc8, !PT ;  /* 0x7fffffff0bff7812 */ /* 0x000fda000780c800 */
[----:B------:R-:W-:Y:S05]  /*1970*/  @!P0 BRA `(.L_x_44) ;  /* 0x00000004003c8947 */ /* 0x000fea0003800000 */
[C---:B------:R-:W-:Y:S02]  /*1980*/  FSETP.NEU.FTZ.AND P1, PT, |R0|.reuse, +INF , PT ;  /* 0x7f8000000000780b */ /* 0x040fe40003f3d200 */
[----:B------:R-:W-:Y:S02]  /*1990*/  FSETP.NEU.FTZ.AND P2, PT, |R3|, +INF , PT ;  /* 0x7f8000000300780b */ /* 0x000fe40003f5d200 */
[----:B------:R-:W-:-:S11]  /*19a0*/  FSETP.NEU.FTZ.AND P0, PT, |R0|, +INF , PT ;  /* 0x7f8000000000780b */ /* 0x000fd60003f1d200 */
[----:B------:R-:W-:Y:S05]  /*19b0*/  @!P2 BRA !P1, `(.L_x_44) ;  /* 0x00000004002ca947 */ /* 0x000fea0004800000 */
[----:B------:R-:W-:-:S04]  /*19c0*/  LOP3.LUT P1, RZ, R0, 0x7fffffff, RZ, 0xc0, !PT ;  /* 0x7fffffff00ff7812 */ /* 0x000fc8000782c0ff */
[----:B------:R-:W-:-:S13]  /*19d0*/  PLOP3.LUT P1, PT, P2, P1, PT, 0x2f, 0xf2 ;  /* 0x0000000000f2781c */ /* 0x000fda0001722577 */
[----:B------:R-:W-:Y:S05]  /*19e0*/  @P1 BRA `(.L_x_45) ;  /* 0x0000000400181947 */ /* 0x000fea0003800000 */
[----:B------:R-:W-:-:S04]  /*19f0*/  LOP3.LUT P1, RZ, R11, 0x7fffffff, RZ, 0xc0, !PT ;  /* 0x7fffffff0bff7812 */ /* 0x000fc8000782c0ff */
[----:B------:R-:W-:-:S13]  /*1a00*/  PLOP3.LUT P0, PT, P0, P1, PT, 0x2f, 0xf2 ;  /* 0x0000000000f2781c */ /* 0x000fda0000702577 */
[----:B------:R-:W-:Y:S05]  /*1a10*/  @P0 BRA `(.L_x_46) ;  /* 0x0000000400000947 */ /* 0x000fea0003800000 */
[----:B------:R-:W-:Y:S02]  /*1a20*/  ISETP.GE.AND P0, PT, R12, RZ, PT ;  /* 0x000000ff0c00720c */ /* 0x000fe40003f06270 */
[----:B------:R-:W-:-:S11]  /*1a30*/  ISETP.GE.AND P1, PT, R13, RZ, PT ;  /* 0x000000ff0d00720c */ /* 0x000fd60003f26270 */
[----:B------:R-:W-:Y:S01]  /*1a40*/  @P0 MOV R9, RZ ;  /* 0x000000ff00090202 */ /* 0x000fe20000000f00 */
[----:B------:R-:W-:Y:S01]  /*1a50*/  @!P0 FFMA R0, R0, 1.84467440737095516160e+19, RZ ;  /* 0x5f80000000008823 */ /* 0x000fe200000000ff */
[----:B------:R-:W-:Y:S01]  /*1a60*/  @!P0 MOV R9, 0xffffffc0 ;  /* 0xffffffc000098802 */ /* 0x000fe20000000f00 */
[----:B------:R-:W-:-:S03]  /*1a70*/  @!P1 FFMA R11, R3, 1.84467440737095516160e+19, RZ ;  /* 0x5f800000030b9823 */ /* 0x000fc600000000ff */
[----:B------:R-:W-:-:S07]  /*1a80*/  @!P1 IADD3 R9, PT, PT, R9, 0x40, RZ ;  /* 0x0000004009099810 */ /* 0x000fce0007ffe0ff */
.L_x_42:
[----:B------:R-:W-:Y:S01]  /*1a90*/  LEA R12, R10, 0xc0800000, 0x17 ;  /* 0xc08000000a0c7811 */ /* 0x000fe200078eb8ff */
[----:B------:R-:W-:Y:S03]  /*1aa0*/  BSSY.RECONVERGENT B1, `(.L_x_47) ;  /* 0x0000036000017945 */ /* 0x000fe60003800200 */
[----:B------:R-:W-:Y:S02]  /*1ab0*/  IADD3 R12, PT, PT, -R12, R11, RZ ;  /* 0x0000000b0c0c7210 */ /* 0x000fe40007ffe1ff */
[----:B------:R-:W-:Y:S02]  /*1ac0*/  IADD3 R11, PT, PT, R14, -0x7f, RZ ;  /* 0xffffff810e0b7810 */ /* 0x000fe40007ffe0ff */
[----:B------:R0:W1:Y:S01]  /*1ad0*/  MUFU.RCP R13, R12 ;  /* 0x0000000c000d7308 */ /* 0x0000620000001000 */
[----:B------:R-:W-:Y:S02]  /*1ae0*/  FADD.FTZ R15, -R12, -RZ ;  /* 0x800000ff0c0f7221 */ /* 0x000fe40000010100 */
[C---:B------:R-:W-:Y:S01]  /*1af0*/  IMAD R0, R11.reuse, -0x800000, R0 ;  /* 0xff8000000b007824 */ /* 0x040fe200078e0200 */
[----:B0-----:R-:W-:-:S04]  /*1b00*/  IADD3 R12, PT, PT, R11, 0x7f, -R10 ;  /* 0x0000007f0b0c7810 */ /* 0x001fc80007ffe80a */
[----:B------:R-:W-:Y:S01]  /*1b10*/  IADD3 R9, PT, PT, R12, R9, RZ ;  /* 0x000000090c097210 */ /* 0x000fe20007ffe0ff */
[----:B-1----:R-:W-:-:S04]  /*1b20*/  FFMA R14, R13, R15, 1 ;  /* 0x3f8000000d0e7423 */ /* 0x002fc8000000000f */
[----:B------:R-:W-:-:S04]  /*1b30*/  FFMA R16, R13, R14, R13 ;  /* 0x0000000e0d107223 */ /* 0x000fc8000000000d */
[----:B------:R-:W-:-:S04]  /*1b40*/  FFMA R13, R0, R16, RZ ;  /* 0x00000010000d7223 */ /* 0x000fc800000000ff */
[----:B------:R-:W-:-:S04]  /*1b50*/  FFMA R14, R15, R13, R0 ;  /* 0x0000000d0f0e7223 */ /* 0x000fc80000000000 */
[----:B------:R-:W-:-:S04]  /*1b60*/  FFMA R13, R16, R14, R13 ;  /* 0x0000000e100d7223 */ /* 0x000fc8000000000d */
[----:B------:R-:W-:-:S04]  /*1b70*/  FFMA R14, R15, R13, R0 ;  /* 0x0000000d0f0e7223 */ /* 0x000fc80000000000 */
[----:B------:R-:W-:-:S05]  /*1b80*/  FFMA R0, R16, R14, R13 ;  /* 0x0000000e10007223 */ /* 0x000fca000000000d */
[----:B------:R-:W-:-:S04]  /*1b90*/  SHF.R.U32.HI R10, RZ, 0x17, R0 ;  /* 0x00000017ff0a7819 */ /* 0x000fc80000011600 */
[----:B------:R-:W-:-:S04]  /*1ba0*/  LOP3.LUT R10, R10, 0xff, RZ, 0xc0, !PT ;  /* 0x000000ff0a0a7812 */ /* 0x000fc800078ec0ff */
[----:B------:R-:W-:-:S04]  /*1bb0*/  IADD3 R15, PT, PT, R10, R9, RZ ;  /* 0x000000090a0f7210 */ /* 0x000fc80007ffe0ff */
[----:B------:R-:W-:-:S04]  /*1bc0*/  IADD3 R10, PT, PT, R15, -0x1, RZ ;  /* 0xffffffff0f0a7810 */ /* 0x000fc80007ffe0ff */
[----:B------:R-:W-:-:S13]  /*1bd0*/  ISETP.GE.U32.AND P0, PT, R10, 0xfe, PT ;  /* 0x000000fe0a00780c */ /* 0x000fda0003f06070 */
[----:B------:R-:W-:Y:S05]  /*1be0*/  @!P0 BRA `(.L_x_48) ;  /* 0x0000000000808947 */ /* 0x000fea0003800000 */
[----:B------:R-:W-:-:S13]  /*1bf0*/  ISETP.GT.AND P0, PT, R15, 0xfe, PT ;  /* 0x000000fe0f00780c */ /* 0x000fda0003f04270 */
[----:B------:R-:W-:Y:S05]  /*1c00*/  @P0 BRA `(.L_x_49) ;  /* 0x00000000006c0947 */ /* 0x000fea0003800000 */
[----:B------:R-:W-:-:S13]  /*1c10*/  ISETP.GE.AND P0, PT, R15, 0x1, PT ;  /* 0x000000010f00780c */ /* 0x000fda0003f06270 */
[----:B------:R-:W-:Y:S05]  /*1c20*/  @P0 BRA `(.L_x_50) ;  /* 0x0000000000740947 */ /* 0x000fea0003800000 */
[----:B------:R-:W-:Y:S02]  /*1c30*/  ISETP.GE.AND P0, PT, R15, -0x18, PT ;  /* 0xffffffe80f00780c */ /* 0x000fe40003f06270 */
[----:B------:R-:W-:-:S11]  /*1c40*/  LOP3.LUT R0, R0, 0x80000000, RZ, 0xc0, !PT ;  /* 0x8000000000007812 */ /* 0x000fd600078ec0ff */
[----:B------:R-:W-:Y:S05]  /*1c50*/  @!P0 BRA `(.L_x_50) ;  /* 0x0000000000688947 */ /* 0x000fea0003800000 */
[CCC-:B------:R-:W-:Y:S01]  /*1c60*/  FFMA.RZ R9, R16.reuse, R14.reuse, R13.reuse ;  /* 0x0000000e10097223 */ /* 0x1c0fe2000000c00d */
[C---:B------:R-:W-:Y:S01]  /*1c70*/  IADD3 R12, PT, PT, R15.reuse, 0x20, RZ ;  /* 0x000000200f0c7810 */ /* 0x040fe20007ffe0ff */
[CCC-:B------:R-:W-:Y:S01]  /*1c80*/  FFMA.RM R10, R16.reuse, R14.reuse, R13.reuse ;  /* 0x0000000e100a7223 */ /* 0x1c0fe2000000400d */
[----:B------:R-:W-:Y:S02]  /*1c90*/  ISETP.NE.AND P2, PT, R15, RZ, PT ;  /* 0x000000ff0f00720c */ /* 0x000fe40003f45270 */
[----:B------:R-:W-:Y:S01]  /*1ca0*/  LOP3.LUT R11, R9, 0x7fffff, RZ, 0xc0, !PT ;  /* 0x007fffff090b7812 */ /* 0x000fe200078ec0ff */
[----:B------:R-:W-:Y:S01]  /*1cb0*/  FFMA.RP R9, R16, R14, R13 ;  /* 0x0000000e10097223 */ /* 0x000fe2000000800d */
[----:B------:R-:W-:Y:S02]  /*1cc0*/  ISETP.NE.AND P1, PT, R15, RZ, PT ;  /* 0x000000ff0f00720c */ /* 0x000fe40003f25270 */
[----:B------:R-:W-:Y:S02]  /*1cd0*/  LOP3.LUT R11, R11, 0x800000, RZ, 0xfc, !PT ;  /* 0x008000000b0b7812 */ /* 0x000fe400078efcff */
[----:B------:R-:W-:-:S02]  /*1ce0*/  IADD3 R13, PT, PT, -R15, RZ, RZ ;  /* 0x000000ff0f0d7210 */ /* 0x000fc40007ffe1ff */
[----:B------:R-:W-:Y:S02]  /*1cf0*/  SHF.L.U32 R12, R11, R12, RZ ;  /* 0x0000000c0b0c7219 */ /* 0x000fe400000006ff */
[----:B------:R-:W-:Y:S02]  /*1d00*/  FSETP.NEU.FTZ.AND P0, PT, R9, R10, PT ;  /* 0x0000000a0900720b */ /* 0x000fe40003f1d000 */
[----:B------:R-:W-:Y:S02]  /*1d10*/  SEL R10, R13, RZ, P2 ;  /* 0x000000ff0d0a7207 */ /* 0x000fe40001000000 */
[----:B------:R-:W-:Y:S02]  /*1d20*/  ISETP.NE.AND P1, PT, R12, RZ, P1 ;  /* 0x000000ff0c00720c */ /* 0x000fe40000f25270 */
[----:B------:R-:W-:Y:S02]  /*1d30*/  SHF.R.U32.HI R10, RZ, R10, R11 ;  /* 0x0000000aff0a7219 */ /* 0x000fe4000001160b */
[----:B------:R-:W-:-:S02]  /*1d40*/  PLOP3.LUT P0, PT, P0, P1, PT, 0xf8, 0x8f ;  /* 0x00000000008f781c */ /* 0x000fc40000703f70 */
[----:B------:R-:W-:Y:S02]  /*1d50*/  SHF.R.U32.HI R12, RZ, 0x1, R10 ;  /* 0x00000001ff0c7819 */ /* 0x000fe4000001160a */
[----:B------:R-:W-:-:S04]  /*1d60*/  SEL R9, RZ, 0x1, !P0 ;  /* 0x00000001ff097807 */ /* 0x000fc80004000000 */
[----:B------:R-:W-:-:S04]  /*1d70*/  LOP3.LUT R9, R9, 0x1, R12, 0xf8, !PT ;  /* 0x0000000109097812 */ /* 0x000fc800078ef80c */
[----:B------:R-:W-:-:S04]  /*1d80*/  LOP3.LUT R9, R9, R10, RZ, 0xc0, !PT ;  /* 0x0000000a09097212 */ /* 0x000fc800078ec0ff */
[----:B------:R-:W-:-:S04]  /*1d90*/  IADD3 R9, PT, PT, R12, R9, RZ ;  /* 0x000000090c097210 */ /* 0x000fc80007ffe0ff */
[----:B------:R-:W-:Y:S01]  /*1da0*/  LOP3.LUT R0, R9, R0, RZ, 0xfc, !PT ;  /* 0x0000000009007212 */ /* 0x000fe200078efcff */
[----:B------:R-:W-:Y:S06]  /*1db0*/  BRA `(.L_x_50) ;  /* 0x0000000000107947 */ /* 0x000fec0003800000 */
.L_x_49:
[----:B------:R-:W-:-:S04]  /*1dc0*/  LOP3.LUT R0, R0, 0x80000000, RZ, 0xc0, !PT ;  /* 0x8000000000007812 */ /* 0x000fc800078ec0ff */
[----:B------:R-:W-:Y:S01]  /*1dd0*/  LOP3.LUT R0, R0, 0x7f800000, RZ, 0xfc, !PT ;  /* 0x7f80000000007812 */ /* 0x000fe200078efcff */
[----:B------:R-:W-:Y:S06]  /*1de0*/  BRA `(.L_x_50) ;  /* 0x0000000000047947 */ /* 0x000fec0003800000 */
.L_x_48:
[----:B------:R-:W-:-:S07]  /*1df0*/  LEA R0, R9, R0, 0x17 ;  /* 0x0000000009007211 */ /* 0x000fce00078eb8ff */
.L_x_50:
[----:B------:R-:W-:Y:S05]  /*1e00*/  BSYNC.RECONVERGENT B1 ;  /* 0x0000000000017941 */ /* 0x000fea0003800200 */
.L_x_47:
[----:B------:R-:W-:Y:S05]  /*1e10*/  BRA `(.L_x_51) ;  /* 0x0000000000207947 */ /* 0x000fea0003800000 */
.L_x_46:
[----:B------:R-:W-:-:S04]  /*1e20*/  LOP3.LUT R0, R11, 0x80000000, R0, 0x48, !PT ;  /* 0x800000000b007812 */ /* 0x000fc800078e4800 */
[----:B------:R-:W-:Y:S01]  /*1e30*/  LOP3.LUT R0, R0, 0x7f800000, RZ, 0xfc, !PT ;  /* 0x7f80000000007812 */ /* 0x000fe200078efcff */
[----:B------:R-:W-:Y:S06]  /*1e40*/  BRA `(.L_x_51) ;  /* 0x0000000000147947 */ /* 0x000fec0003800000 */
.L_x_45:
[----:B------:R-:W-:Y:S01]  /*1e50*/  LOP3.LUT R0, R11, 0x80000000, R0, 0x48, !PT ;  /* 0x800000000b007812 */ /* 0x000fe200078e4800 */
[----:B------:R-:W-:Y:S06]  /*1e60*/  BRA `(.L_x_51) ;  /* 0x00000000000c7947 */ /* 0x000fec0003800000 */
.L_x_44:
[----:B------:R-:W0:Y:S01]  /*1e70*/  MUFU.RSQ R0, -QNAN ;  /* 0xffc0000000007908 */ /* 0x000e220000001400 */
[----:B------:R-:W-:Y:S05]  /*1e80*/  BRA `(.L_x_51) ;  /* 0x0000000000047947 */ /* 0x000fea0003800000 */
.L_x_43:
[----:B------:R-:W-:-:S07]  /*1e90*/  FADD.FTZ R0, R0, R3 ;  /* 0x0000000300007221 */ /* 0x000fce0000010000 */
.L_x_51:
[----:B------:R-:W-:Y:S05]  /*1ea0*/  BSYNC.RECONVERGENT B0 ;  /* 0x0000000000007941 */ /* 0x000fea0003800200 */
.L_x_41:
[----:B------:R-:W-:-:S04]  /*1eb0*/  HFMA2 R9, -RZ, RZ, 0, 0 ;  /* 0x00000000ff097431 */ /* 0x000fc800000001ff */
[----:B0-----:R-:W-:Y:S05]  /*1ec0*/  RET.REL.NODEC R8 `(_Z18parallelMatrixNormPfS_) ;  /* 0xffffffe0084c7950 */ /* 0x001fea0003c3ffff */
.L_x_52:
[----:B------:R-:W-:-:S00]  /*1ed0*/  BRA `(.L_x_52) ;  /* 0xfffffffc00fc7947 */ /* 0x000fc0000383ffff */
[----:B------:R-:W-:-:S00]  /*1ee0*/  NOP ;  /* 0x0000000000007918 */ /* 0x000fc00000000000 */
        /* <DEDUP_REMOVED lines=9> */
.L_x_54:


//--------------------- .nv.shared.reserved.0     --------------------------
	.section	.nv.shared.reserved.0,"aw",@nobits
	.weak		__nv_reservedSMEM_offset_0_alias
	.size		__nv_reservedSMEM_offset_0_alias, 0, 64
	.other		__nv_reservedSMEM_offset_0_alias,@"STO_CUDA_RESERVED_SHARED STV_DEFAULT"
__nv_reservedSMEM_offset_0_alias:
	.zero		0
	.zero		64


//--------------------- .nv.constant0._Z18parallelMatrixNormPfS_ --------------------------
	.section	.nv.constant0._Z18parallelMatrixNormPfS_,"a",@progbits
	.sectionflags	@""
	.align	4
.nv.constant0._Z18parallelMatrixNormPfS_:
	.zero		912


//--------------------- SYMBOLS --------------------------

	.type		.nv.reservedSmem.offset0,@object
	.size		.nv.reservedSmem.offset0,0x4
